	.target	sm_90a

	.elftype	@"ET_EXEC"


//--------------------- .note.nv.tkinfo           --------------------------
	.section	.note.nv.tkinfo,"",@"SHT_NOTE"
	.sectionflags	@"SHF_NOTE_NV_TKINFO"
	.tkinfo
        /*0018*/ 	.word	0x00000002
        /*0030*/ 	.string	""
        /*0030*/ 	.string	"ptxas"
        /*0030*/ 	.string	"Cuda compilation tools, release 13.0, V13.0.88"
        /*0030*/ 	.string	"Build cuda_13.0.r13.0/compiler.36424714_0"
        /*0030*/ 	.string	"-arch sm_90a -m 64 "



//--------------------- .note.nv.cuinfo           --------------------------
	.section	.note.nv.cuinfo,"",@"SHT_NOTE"
	.sectionflags	@"SHF_NOTE_NV_CUINFO"
        /*0018*/ 	.short	0x0002
        /*001a*/ 	.short	0x005a
        /*001c*/ 	.short	0x0082
	.zero		2


//--------------------- .nv.info                  --------------------------
	.section	.nv.info,"",@"SHT_CUDA_INFO"
	.align	4


	//----- nvinfo : EIATTR_REGCOUNT
	.align		4
        /*0000*/ 	.byte	0x04, 0x2f
        /*0002*/ 	.short	(.L_12 - .L_11)
	.align		4
.L_11:
        /*0004*/ 	.word	index@(_ZN7cutlass13device_kernelINS_4gemm6kernel13GemmUniversalIN4cute5tupleIJiiiiEEENS1_10collective13CollectiveMmaINS1_37MainloopSm90TmaGmmaWarpSpecializedFP8ILi25ENS5_IJNS4_1CILi1EEESB_SB_EEENS1_32KernelTmaWarpSpecializedPingpongEEENS5_IJNSA_ILi64EEENSA_ILi224EEENSA_ILi32EEEEEENS_12float_e4m3_tENS5_IJlSB_lEEESJ_SK_NS4_8TiledMMAINS4_8MMA_AtomIJNS4_4SM904GMMA30MMA_64x32x32_F32E4M3E4M3_SS_TNILNSO_7ScaleInE1ELSQ_1EEEEEENS4_6LayoutISC_NS5_IJNSA_ILi0EEESU_SU_EEEEENS5_IJNS4_10UnderscoreESX_SX_EEEEENS4_13SM90_TMA_LOADENS4_14ComposedLayoutINS4_7SwizzleILi1ELi4ELi3EEENS4_18smem_ptr_flag_bitsILi8EEENST_INS5_IJNSA_ILi8EEESH_EEENS5_IJSH_SB_EEEEEEEvNS4_8identityES10_S1A_vS1B_EENS_8epilogue10collective6detail29Sm90TmaWarpSpecializedAdapterINS1E_15DefaultEpilogueISJ_SK_SK_NS1D_6thread17LinearCombinationISJ_Li1EffLNS1I_9ScaleType4KindE0ELNS_15FloatRoundStyleE2ESJ_EENS1_15EpilogueDefaultEEEEEvvEEEEvNT_6ParamsE)
        /*0008*/ 	.word	0x000000a8


	//----- nvinfo : EIATTR_FRAME_SIZE
	.align		4
.L_12:
        /*000c*/ 	.byte	0x04, 0x11
        /*000e*/ 	.short	(.L_14 - .L_13)
	.align		4
.L_13:
        /*0010*/ 	.word	index@(_ZN7cutlass13device_kernelINS_4gemm6kernel13GemmUniversalIN4cute5tupleIJiiiiEEENS1_10collective13CollectiveMmaINS1_37MainloopSm90TmaGmmaWarpSpecializedFP8ILi25ENS5_IJNS4_1CILi1EEESB_SB_EEENS1_32KernelTmaWarpSpecializedPingpongEEENS5_IJNSA_ILi64EEENSA_ILi224EEENSA_ILi32EEEEEENS_12float_e4m3_tENS5_IJlSB_lEEESJ_SK_NS4_8TiledMMAINS4_8MMA_AtomIJNS4_4SM904GMMA30MMA_64x32x32_F32E4M3E4M3_SS_TNILNSO_7ScaleInE1ELSQ_1EEEEEENS4_6LayoutISC_NS5_IJNSA_ILi0EEESU_SU_EEEEENS5_IJNS4_10UnderscoreESX_SX_EEEEENS4_13SM90_TMA_LOADENS4_14ComposedLayoutINS4_7SwizzleILi1ELi4ELi3EEENS4_18smem_ptr_flag_bitsILi8EEENST_INS5_IJNSA_ILi8EEESH_EEENS5_IJSH_SB_EEEEEEEvNS4_8identityES10_S1A_vS1B_EENS_8epilogue10collective6detail29Sm90TmaWarpSpecializedAdapterINS1E_15DefaultEpilogueISJ_SK_SK_NS1D_6thread17LinearCombinationISJ_Li1EffLNS1I_9ScaleType4KindE0ELNS_15FloatRoundStyleE2ESJ_EENS1_15EpilogueDefaultEEEEEvvEEEEvNT_6ParamsE)
        /*0014*/ 	.word	0x00000020


	//----- nvinfo : EIATTR_MIN_STACK_SIZE
	.align		4
.L_14:
        /*0018*/ 	.byte	0x04, 0x12
        /*001a*/ 	.short	(.L_16 - .L_15)
	.align		4
.L_15:
        /*001c*/ 	.word	index@(_ZN7cutlass13device_kernelINS_4gemm6kernel13GemmUniversalIN4cute5tupleIJiiiiEEENS1_10collective13CollectiveMmaINS1_37MainloopSm90TmaGmmaWarpSpecializedFP8ILi25ENS5_IJNS4_1CILi1EEESB_SB_EEENS1_32KernelTmaWarpSpecializedPingpongEEENS5_IJNSA_ILi64EEENSA_ILi224EEENSA_ILi32EEEEEENS_12float_e4m3_tENS5_IJlSB_lEEESJ_SK_NS4_8TiledMMAINS4_8MMA_AtomIJNS4_4SM904GMMA30MMA_64x32x32_F32E4M3E4M3_SS_TNILNSO_7ScaleInE1ELSQ_1EEEEEENS4_6LayoutISC_NS5_IJNSA_ILi0EEESU_SU_EEEEENS5_IJNS4_10UnderscoreESX_SX_EEEEENS4_13SM90_TMA_LOADENS4_14ComposedLayoutINS4_7SwizzleILi1ELi4ELi3EEENS4_18smem_ptr_flag_bitsILi8EEENST_INS5_IJNSA_ILi8EEESH_EEENS5_IJSH_SB_EEEEEEEvNS4_8identityES10_S1A_vS1B_EENS_8epilogue10collective6detail29Sm90TmaWarpSpecializedAdapterINS1E_15DefaultEpilogueISJ_SK_SK_NS1D_6thread17LinearCombinationISJ_Li1EffLNS1I_9ScaleType4KindE0ELNS_15FloatRoundStyleE2ESJ_EENS1_15EpilogueDefaultEEEEEvvEEEEvNT_6ParamsE)
        /*0020*/ 	.word	0x00000020
.L_16:


//--------------------- .nv.compat                --------------------------
	.section	.nv.compat,"",@"SHT_CUDA_COMPAT_INFO"
	.align	4
        /*0000*/ 	.byte	0x02, 0x09, 0x01, 0x00, 0x02, 0x02, 0x04, 0x00, 0x02, 0x05, 0x05, 0x00, 0x03, 0x07, 0x01, 0x01
        /*0010*/ 	.byte	0x02, 0x03, 0x01, 0x00, 0x02, 0x06, 0x01, 0x00, 0x04, 0x0b, 0x08, 0x00, 0x00, 0x00, 0x00, 0x00
        /*0020*/ 	.byte	0x00, 0x00, 0x00, 0x00


//--------------------- .nv.info._ZN7cutlass13device_kernelINS_4gemm6kernel13GemmUniversalIN4cute5tupleIJiiiiEEENS1_10collective13CollectiveMmaINS1_37MainloopSm90TmaGmmaWarpSpecializedFP8ILi25ENS5_IJNS4_1CILi1EEESB_SB_EEENS1_32KernelTmaWarpSpecializedPingpongEEENS5_IJNSA_ILi64EEENSA_ILi224EEENSA_ILi32EEEEEENS_12float_e4m3_tENS5_IJlSB_lEEESJ_SK_NS4_8TiledMMAINS4_8MMA_AtomIJNS4_4SM904GMMA30MMA_64x32x32_F32E4M3E4M3_SS_TNILNSO_7ScaleInE1ELSQ_1EEEEEENS4_6LayoutISC_NS5_IJNSA_ILi0EEESU_SU_EEEEENS5_IJNS4_10UnderscoreESX_SX_EEEEENS4_13SM90_TMA_LOADENS4_14ComposedLayoutINS4_7SwizzleILi1ELi4ELi3EEENS4_18smem_ptr_flag_bitsILi8EEENST_INS5_IJNSA_ILi8EEESH_EEENS5_IJSH_SB_EEEEEEEvNS4_8identityES10_S1A_vS1B_EENS_8epilogue10collective6detail29Sm90TmaWarpSpecializedAdapterINS1E_15DefaultEpilogueISJ_SK_SK_NS1D_6thread17LinearCombinationISJ_Li1EffLNS1I_9ScaleType4KindE0ELNS_15FloatRoundStyleE2ESJ_EENS1_15EpilogueDefaultEEEEEvvEEEEvNT_6ParamsE --------------------------
	.section	.nv.info._ZN7cutlass13device_kernelINS_4gemm6kernel13GemmUniversalIN4cute5tupleIJiiiiEEENS1_10collective13CollectiveMmaINS1_37MainloopSm90TmaGmmaWarpSpecializedFP8ILi25ENS5_IJNS4_1CILi1EEESB_SB_EEENS1_32KernelTmaWarpSpecializedPingpongEEENS5_IJNSA_ILi64EEENSA_ILi224EEENSA_ILi32EEEEEENS_12float_e4m3_tENS5_IJlSB_lEEESJ_SK_NS4_8TiledMMAINS4_8MMA_AtomIJNS4_4SM904GMMA30MMA_64x32x32_F32E4M3E4M3_SS_TNILNSO_7ScaleInE1ELSQ_1EEEEEENS4_6LayoutISC_NS5_IJNSA_ILi0EEESU_SU_EEEEENS5_IJNS4_10UnderscoreESX_SX_EEEEENS4_13SM90_TMA_LOADENS4_14ComposedLayoutINS4_7SwizzleILi1ELi4ELi3EEENS4_18smem_ptr_flag_bitsILi8EEENST_INS5_IJNSA_ILi8EEESH_EEENS5_IJSH_SB_EEEEEEEvNS4_8identityES10_S1A_vS1B_EENS_8epilogue10collective6detail29Sm90TmaWarpSpecializedAdapterINS1E_15DefaultEpilogueISJ_SK_SK_NS1D_6thread17LinearCombinationISJ_Li1EffLNS1I_9ScaleType4KindE0ELNS_15FloatRoundStyleE2ESJ_EENS1_15EpilogueDefaultEEEEEvvEEEEvNT_6ParamsE,"",@"SHT_CUDA_INFO"
	.sectionflags	@""
	.align	4


	//----- nvinfo : EIATTR_CUDA_API_VERSION
	.align		4
        /*0000*/ 	.byte	0x04, 0x37
        /*0002*/ 	.short	(.L_18 - .L_17)
.L_17:
        /*0004*/ 	.word	0x00000082


	//----- nvinfo : EIATTR_KPARAM_INFO
	.align		4
.L_18:
        /*0008*/ 	.byte	0x04, 0x17
        /*000a*/ 	.short	(.L_20 - .L_19)
.L_19:
        /*000c*/ 	.word	0x00000000
        /*0010*/ 	.short	0x0000
        /*0012*/ 	.short	0x0070
        /*0014*/ 	.byte	0x00, 0xf0, 0x01, 0x10


	//----- nvinfo : EIATTR_SPARSE_MMA_MASK
	.align		4
.L_20:
        /*0018*/ 	.byte	0x03, 0x50
        /*001a*/ 	.short	0x0000


	//----- nvinfo : EIATTR_MAXREG_COUNT
	.align		4
        /*001c*/ 	.byte	0x03, 0x1b
        /*001e*/ 	.short	0x00a8


	//----- nvinfo : EIATTR_NUM_BARRIERS
	.align		4
        /*0020*/ 	.byte	0x02, 0x4c
        /*0022*/ 	.byte	0x01
	.zero		1


	//----- nvinfo : EIATTR_ANNOTATIONS
	.align		4
        /*0024*/ 	.byte	0x04, 0x55
        /*0026*/ 	.short	(.L_22 - .L_21)


	//   ....[0]....
.L_21:
        /*0028*/ 	.word	0x00000001
        /*002c*/ 	.byte	0x20, 0x0e, 0x00, 0x00, 0x01, 0x00, 0x00, 0x00, 0x50, 0x0e, 0x00, 0x00, 0x01, 0x00, 0x00, 0x00
        /* <DEDUP_REMOVED lines=18> */
        /*015c*/ 	.byte	0xb0, 0xeb, 0x00, 0x00, 0x01, 0x00, 0x00, 0x00, 0x00, 0xec, 0x00, 0x00


	//----- nvinfo : EIATTR_MERCURY_ISA_VERSION
	.align		4
.L_22:
        /*0168*/ 	.byte	0x03, 0x5f
        /*016a*/ 	.short	0x0101


	//----- nvinfo : EIATTR_INT_WARP_WIDE_INSTR_OFFSETS
	.align		4
        /*016c*/ 	.byte	0x04, 0x31
        /*016e*/ 	.short	(.L_24 - .L_23)


	//   ....[0]....
.L_23:
        /*0170*/ 	.word	0x00000780


	//   ....[1]....
        /*0174*/ 	.word	0x00000790


	//   ....[2]....
        /*0178*/ 	.word	0x00000800


	//   ....[3]....
        /*017c*/ 	.word	0x00000810


	//   ....[4]....
        /*0180*/ 	.word	0x00000820


	//   ....[5]....
        /*0184*/ 	.word	0x00000840


	//   ....[6]....
        /*0188*/ 	.word	0x000008a0


	//   ....[7]....
        /*018c*/ 	.word	0x000008c0


	//----- nvinfo : EIATTR_COOP_GROUP_MASK_REGIDS
	.align		4
.L_24:
        /*0190*/ 	.byte	0x04, 0x29
        /*0192*/ 	.short	(.L_26 - .L_25)


	//   ....[0]....
.L_25:
        /*0194*/ 	.word	0xffffffff


	//   ....[1]....
        /*0198*/ 	.word	0xffffffff


	//   ....[2]....
        /*019c*/ 	.word	0xffffffff


	//   ....[3]....
        /*01a0*/ 	.word	0xffffffff


	//   ....[4]....
        /*01a4*/ 	.word	0xffffffff


	//   ....[5]....
        /*01a8*/ 	.word	0xffffffff


	//----- nvinfo : EIATTR_COOP_GROUP_INSTR_OFFSETS
	.align		4
.L_26:
        /*01ac*/ 	.byte	0x04, 0x28
        /*01ae*/ 	.short	(.L_28 - .L_27)


	//   ....[0]....
.L_27:
        /*01b0*/ 	.word	0x00000060


	//   ....[1]....
        /*01b4*/ 	.word	0x00000090


	//   ....[2]....
        /*01b8*/ 	.word	0x00000190


	//   ....[3]....
        /*01bc*/ 	.word	0x00000670


	//   ....[4]....
        /*01c0*/ 	.word	0x000006b0


	//   ....[5]....
        /*01c4*/ 	.word	0x000006f0


	//----- nvinfo : EIATTR_REG_RECONFIG
	.align		4
.L_28:
        /*01c8*/ 	.byte	0x01, 0x54
	.zero		2


	//----- nvinfo : EIATTR_MBARRIER_INSTR_OFFSETS
	.align		4
        /*01cc*/ 	.byte	0x04, 0x39
        /*01ce*/ 	.short	(.L_30 - .L_29)


	//   ....[0]....
.L_29:
        /*01d0*/ 	.word	0x00000330
        /*01d4*/ 	.word	0x000000ff
        /*01d8*/ 	.word	0x00000000
        /*01dc*/ 	.short	0x0100
        /*01de*/ 	.byte	0x0a
	.zero		1


	//   ....[1]....
        /*01e0*/ 	.word	0x00000340
        /*01e4*/ 	.word	0x000000ff
        /*01e8*/ 	.word	0x000000c8
        /*01ec*/ 	.short	0x0100
        /*01ee*/ 	.byte	0x0a
	.zero		1


	//   ....[2]....
        /*01f0*/ 	.word	0x00000350
        /*01f4*/ 	.word	0x000000ff
        /*01f8*/ 	.word	0x00000008
        /*01fc*/ 	.short	0x0100
        /*01fe*/ 	.byte	0x0a
	.zero		1


	//   ....[3]....
        /*0200*/ 	.word	0x00000360
        /*0204*/ 	.word	0x000000ff
        /*0208*/ 	.word	0x000000d0
        /*020c*/ 	.short	0x0100
        /*020e*/ 	.byte	0x0a
	.zero		1


	//   ....[4]....
        /*0210*/ 	.word	0x00000370
        /*0214*/ 	.word	0x000000ff
        /*0218*/ 	.word	0x00000010
        /*021c*/ 	.short	0x0100
        /*021e*/ 	.byte	0x0a
	.zero		1


	//   ....[5]....
        /*0220*/ 	.word	0x00000380
        /*0224*/ 	.word	0x000000ff
        /*0228*/ 	.word	0x000000d8
        /*022c*/ 	.short	0x0100
        /*022e*/ 	.byte	0x0a
	.zero		1


	//   ....[6]....
        /*0230*/ 	.word	0x00000390
        /*0234*/ 	.word	0x000000ff
        /*0238*/ 	.word	0x00000018
        /*023c*/ 	.short	0x0100
        /*023e*/ 	.byte	0x0a
	.zero		1


	//   ....[7]....
        /*0240*/ 	.word	0x000003a0
        /*0244*/ 	.word	0x000000ff
        /*0248*/ 	.word	0x000000e0
        /*024c*/ 	.short	0x0100
        /*024e*/ 	.byte	0x0a
	.zero		1


	//   ....[8]....
        /*0250*/ 	.word	0x000003b0
        /*0254*/ 	.word	0x000000ff
        /*0258*/ 	.word	0x00000020
        /*025c*/ 	.short	0x0100
        /*025e*/ 	.byte	0x0a
	.zero		1


	//   ....[9]....
        /*0260*/ 	.word	0x000003c0
        /*0264*/ 	.word	0x000000ff
        /*0268*/ 	.word	0x000000e8
        /*026c*/ 	.short	0x0100
        /*026e*/ 	.byte	0x0a
	.zero		1


	//   ....[10]....
        /*0270*/ 	.word	0x000003d0
        /*0274*/ 	.word	0x000000ff
        /*0278*/ 	.word	0x00000028
        /*027c*/ 	.short	0x0100
        /*027e*/ 	.byte	0x0a
	.zero		1


	//   ....[11]....
        /*0280*/ 	.word	0x000003e0
        /*0284*/ 	.word	0x000000ff
        /*0288*/ 	.word	0x000000f0
        /*028c*/ 	.short	0x0100
        /*028e*/ 	.byte	0x0a
	.zero		1


	//   ....[12]....
        /*0290*/ 	.word	0x000003f0
        /*0294*/ 	.word	0x000000ff
        /*0298*/ 	.word	0x00000030
        /*029c*/ 	.short	0x0100
        /*029e*/ 	.byte	0x0a
	.zero		1


	//   ....[13]....
        /*02a0*/ 	.word	0x00000400
        /*02a4*/ 	.word	0x000000ff
        /*02a8*/ 	.word	0x000000f8
        /*02ac*/ 	.short	0x0100
        /*02ae*/ 	.byte	0x0a
	.zero		1


	//   ....[14]....
        /*02b0*/ 	.word	0x00000410
        /*02b4*/ 	.word	0x000000ff
        /*02b8*/ 	.word	0x00000038
        /*02bc*/ 	.short	0x0100
        /*02be*/ 	.byte	0x0a
	.zero		1


	//   ....[15]....
        /*02c0*/ 	.word	0x00000420
        /*02c4*/ 	.word	0x000000ff
        /*02c8*/ 	.word	0x00000100
        /*02cc*/ 	.short	0x0100
        /*02ce*/ 	.byte	0x0a
	.zero		1


	//   ....[16]....
        /*02d0*/ 	.word	0x00000430
        /*02d4*/ 	.word	0x000000ff
        /*02d8*/ 	.word	0x00000040
        /*02dc*/ 	.short	0x0100
        /*02de*/ 	.byte	0x0a
	.zero		1


	//   ....[17]....
        /*02e0*/ 	.word	0x00000440
        /*02e4*/ 	.word	0x000000ff
        /*02e8*/ 	.word	0x00000108
        /*02ec*/ 	.short	0x0100
        /*02ee*/ 	.byte	0x0a
	.zero		1


	//   ....[18]....
        /*02f0*/ 	.word	0x00000450
        /*02f4*/ 	.word	0x000000ff
        /*02f8*/ 	.word	0x00000048
        /*02fc*/ 	.short	0x0100
        /*02fe*/ 	.byte	0x0a
	.zero		1


	//   ....[19]....
        /*0300*/ 	.word	0x00000460
        /*0304*/ 	.word	0x000000ff
        /*0308*/ 	.word	0x00000110
        /*030c*/ 	.short	0x0100
        /*030e*/ 	.byte	0x0a
	.zero		1


	//   ....[20]....
        /*0310*/ 	.word	0x00000470
        /*0314*/ 	.word	0x000000ff
        /*0318*/ 	.word	0x00000050
        /*031c*/ 	.short	0x0100
        /*031e*/ 	.byte	0x0a
	.zero		1


	//   ....[21]....
        /*0320*/ 	.word	0x00000480
        /*0324*/ 	.word	0x000000ff
        /*0328*/ 	.word	0x00000118
        /*032c*/ 	.short	0x0100
        /*032e*/ 	.byte	0x0a
	.zero		1


	//   ....[22]....
        /*0330*/ 	.word	0x00000490
        /*0334*/ 	.word	0x000000ff
        /*0338*/ 	.word	0x00000058
        /*033c*/ 	.short	0x0100
        /*033e*/ 	.byte	0x0a
	.zero		1


	//   ....[23]....
        /*0340*/ 	.word	0x000004a0
        /*0344*/ 	.word	0x000000ff
        /*0348*/ 	.word	0x00000120
        /*034c*/ 	.short	0x0100
        /*034e*/ 	.byte	0x0a
	.zero		1


	//   ....[24]....
        /*0350*/ 	.word	0x000004b0
        /*0354*/ 	.word	0x000000ff
        /*0358*/ 	.word	0x00000060
        /*035c*/ 	.short	0x0100
        /*035e*/ 	.byte	0x0a
	.zero		1


	//   ....[25]....
        /*0360*/ 	.word	0x000004c0
        /*0364*/ 	.word	0x000000ff
        /*0368*/ 	.word	0x00000128
        /*036c*/ 	.short	0x0100
        /*036e*/ 	.byte	0x0a
	.zero		1


	//   ....[26]....
        /*0370*/ 	.word	0x000004d0
        /*0374*/ 	.word	0x000000ff
        /*0378*/ 	.word	0x00000068
        /*037c*/ 	.short	0x0100
        /*037e*/ 	.byte	0x0a
	.zero		1


	//   ....[27]....
        /*0380*/ 	.word	0x000004e0
        /*0384*/ 	.word	0x000000ff
        /*0388*/ 	.word	0x00000130
        /*038c*/ 	.short	0x0100
        /*038e*/ 	.byte	0x0a
	.zero		1


	//   ....[28]....
        /*0390*/ 	.word	0x000004f0
        /*0394*/ 	.word	0x000000ff
        /*0398*/ 	.word	0x00000070
        /*039c*/ 	.short	0x0100
        /*039e*/ 	.byte	0x0a
	.zero		1


	//   ....[29]....
        /*03a0*/ 	.word	0x00000500
        /*03a4*/ 	.word	0x000000ff
        /*03a8*/ 	.word	0x00000138
        /*03ac*/ 	.short	0x0100
        /*03ae*/ 	.byte	0x0a
	.zero		1


	//   ....[30]....
        /*03b0*/ 	.word	0x00000510
        /*03b4*/ 	.word	0x000000ff
        /*03b8*/ 	.word	0x00000078
        /*03bc*/ 	.short	0x0100
        /*03be*/ 	.byte	0x0a
	.zero		1


	//   ....[31]....
        /*03c0*/ 	.word	0x00000520
        /*03c4*/ 	.word	0x000000ff
        /*03c8*/ 	.word	0x00000140
        /*03cc*/ 	.short	0x0100
        /*03ce*/ 	.byte	0x0a
	.zero		1


	//   ....[32]....
        /*03d0*/ 	.word	0x00000530
        /*03d4*/ 	.word	0x000000ff
        /*03d8*/ 	.word	0x00000080
        /*03dc*/ 	.short	0x0100
        /*03de*/ 	.byte	0x0a
	.zero		1


	//   ....[33]....
        /*03e0*/ 	.word	0x00000540
        /*03e4*/ 	.word	0x000000ff
        /*03e8*/ 	.word	0x00000148
        /*03ec*/ 	.short	0x0100
        /*03ee*/ 	.byte	0x0a
	.zero		1


	//   ....[34]....
        /*03f0*/ 	.word	0x00000550
        /*03f4*/ 	.word	0x000000ff
        /*03f8*/ 	.word	0x00000088
        /*03fc*/ 	.short	0x0100
        /*03fe*/ 	.byte	0x0a
	.zero		1


	//   ....[35]....
        /*0400*/ 	.word	0x00000560
        /*0404*/ 	.word	0x000000ff
        /*0408*/ 	.word	0x00000150
        /*040c*/ 	.short	0x0100
        /*040e*/ 	.byte	0x0a
	.zero		1


	//   ....[36]....
        /*0410*/ 	.word	0x00000570
        /*0414*/ 	.word	0x000000ff
        /*0418*/ 	.word	0x00000090
        /*041c*/ 	.short	0x0100
        /*041e*/ 	.byte	0x0a
	.zero		1


	//   ....[37]....
        /*0420*/ 	.word	0x00000580
        /*0424*/ 	.word	0x000000ff
        /*0428*/ 	.word	0x00000158
        /*042c*/ 	.short	0x0100
        /*042e*/ 	.byte	0x0a
	.zero		1


	//   ....[38]....
        /*0430*/ 	.word	0x00000590
        /*0434*/ 	.word	0x000000ff
        /*0438*/ 	.word	0x00000098
        /*043c*/ 	.short	0x0100
        /*043e*/ 	.byte	0x0a
	.zero		1


	//   ....[39]....
        /*0440*/ 	.word	0x000005a0
        /*0444*/ 	.word	0x000000ff
        /*0448*/ 	.word	0x00000160
        /*044c*/ 	.short	0x0100
        /*044e*/ 	.byte	0x0a
	.zero		1


	//   ....[40]....
        /*0450*/ 	.word	0x000005b0
        /*0454*/ 	.word	0x000000ff
        /*0458*/ 	.word	0x000000a0
        /*045c*/ 	.short	0x0100
        /*045e*/ 	.byte	0x0a
	.zero		1


	//   ....[41]....
        /*0460*/ 	.word	0x000005c0
        /*0464*/ 	.word	0x000000ff
        /*0468*/ 	.word	0x00000168
        /*046c*/ 	.short	0x0100
        /*046e*/ 	.byte	0x0a
	.zero		1


	//   ....[42]....
        /*0470*/ 	.word	0x000005d0
        /*0474*/ 	.word	0x000000ff
        /*0478*/ 	.word	0x000000a8
        /*047c*/ 	.short	0x0100
        /*047e*/ 	.byte	0x0a
	.zero		1


	//   ....[43]....
        /*0480*/ 	.word	0x000005e0
        /*0484*/ 	.word	0x000000ff
        /*0488*/ 	.word	0x00000170
        /*048c*/ 	.short	0x0100
        /*048e*/ 	.byte	0x0a
	.zero		1


	//   ....[44]....
        /*0490*/ 	.word	0x000005f0
        /*0494*/ 	.word	0x000000ff
        /*0498*/ 	.word	0x000000b0
        /*049c*/ 	.short	0x0100
        /*049e*/ 	.byte	0x0a
	.zero		1


	//   ....[45]....
        /*04a0*/ 	.word	0x00000600
        /*04a4*/ 	.word	0x000000ff
        /*04a8*/ 	.word	0x00000178
        /*04ac*/ 	.short	0x0100
        /*04ae*/ 	.byte	0x0a
	.zero		1


	//   ....[46]....
        /*04b0*/ 	.word	0x00000610
        /*04b4*/ 	.word	0x000000ff
        /*04b8*/ 	.word	0x000000b8
        /*04bc*/ 	.short	0x0100
        /*04be*/ 	.byte	0x0a
	.zero		1


	//   ....[47]....
        /*04c0*/ 	.word	0x00000620
        /*04c4*/ 	.word	0x000000ff
        /*04c8*/ 	.word	0x00000180
        /*04cc*/ 	.short	0x0100
        /*04ce*/ 	.byte	0x0a
	.zero		1


	//   ....[48]....
        /*04d0*/ 	.word	0x00000630
        /*04d4*/ 	.word	0x000000ff
        /*04d8*/ 	.word	0x000000c0
        /*04dc*/ 	.short	0x0100
        /*04de*/ 	.byte	0x0a
	.zero		1


	//   ....[49]....
        /*04e0*/ 	.word	0x00000640
        /*04e4*/ 	.word	0x000000ff
        /*04e8*/ 	.word	0x00000188
        /*04ec*/ 	.short	0x0100
        /*04ee*/ 	.byte	0x0a
	.zero		1


	//   ....[50]....
        /*04f0*/ 	.word	0x000008e0
        /*04f4*/ 	.word	0x000000ff
        /*04f8*/ 	.word	0x000001c0
        /*04fc*/ 	.short	0x0100
        /*04fe*/ 	.byte	0x0a
	.zero		1


	//   ....[51]....
        /*0500*/ 	.word	0x000008f0
        /*0504*/ 	.word	0x000000ff
        /*0508*/ 	.word	0x000001c8
        /*050c*/ 	.short	0x0100
        /*050e*/ 	.byte	0x0a
	.zero		1


	//   ....[52]....
        /*0510*/ 	.word	0x00000930
        /*0514*/ 	.word	0x000000ff
        /*0518*/ 	.word	0x000001a0
        /*051c*/ 	.short	0x0100
        /*051e*/ 	.byte	0x0b
	.zero		1


	//   ....[53]....
        /*0520*/ 	.word	0x00000950
        /*0524*/ 	.word	0x000000ff
        /*0528*/ 	.word	0x000001a8
        /*052c*/ 	.short	0x0100
        /*052e*/ 	.byte	0x0b
	.zero		1


	//   ....[54]....
        /*0530*/ 	.word	0x00000960
        /*0534*/ 	.word	0x000000ff
        /*0538*/ 	.word	0x000001b0
        /*053c*/ 	.short	0x0100
        /*053e*/ 	.byte	0x0b
	.zero		1


	//   ....[55]....
        /*0540*/ 	.word	0x00000970
        /*0544*/ 	.word	0x000000ff
        /*0548*/ 	.word	0x000001b8
        /*054c*/ 	.short	0x0100
        /*054e*/ 	.byte	0x0b
	.zero		1


	//   ....[56]....
        /*0550*/ 	.word	0x00001840
        /*0554*/ 	.word	0x000000ff
        /*0558*/ 	.word	0xfffffff8
        /*055c*/ 	.short	0x010a
        /*055e*/ 	.byte	0x0e
	.zero		1


	//   ....[57]....
        /*0560*/ 	.word	0x00002030
        /*0564*/ 	.word	0x000000ff
        /*0568*/ 	.word	0x00000000
        /*056c*/ 	.short	0x010a
        /*056e*/ 	.byte	0x14
	.zero		1


	//   ....[58]....
        /*0570*/ 	.word	0x00002090
        /*0574*/ 	.word	0x000000ff
        /*0578*/ 	.word	0x00000000
        /*057c*/ 	.short	0x010a
        /*057e*/ 	.byte	0x14
	.zero		1


	//   ....[59]....
        /*0580*/ 	.word	0x00002f40
        /*0584*/ 	.word	0x000000ff
        /*0588*/ 	.word	0x00000000
        /*058c*/ 	.short	0x010a
        /*058e*/ 	.byte	0x16
	.zero		1


	//   ....[60]....
        /*0590*/ 	.word	0x00002f80
        /*0594*/ 	.word	0x000000ff
        /*0598*/ 	.word	0x00000000
        /*059c*/ 	.short	0x010a
        /*059e*/ 	.byte	0x16
	.zero		1


	//   ....[61]....
        /*05a0*/ 	.word	0x00003a30
        /*05a4*/ 	.word	0x000000ff
        /*05a8*/ 	.word	0x00000000
        /*05ac*/ 	.short	0x0101
        /*05ae*/ 	.byte	0x15
	.zero		1


	//   ....[62]....
        /*05b0*/ 	.word	0x00004280
        /*05b4*/ 	.word	0x000000e1
        /*05b8*/ 	.word	0x00000000
        /*05bc*/ 	.short	0x0101
        /*05be*/ 	.byte	0x0b
	.zero		1


	//   ....[63]....
        /*05c0*/ 	.word	0x000043a0
        /*05c4*/ 	.word	0x000000ff
        /*05c8*/ 	.word	0x00000000
        /*05cc*/ 	.short	0x0101
        /*05ce*/ 	.byte	0x04
	.zero		1


	//   ....[64]....
        /*05d0*/ 	.word	0x00004450
        /*05d4*/ 	.word	0x000000ff
        /*05d8*/ 	.word	0x00000008
        /*05dc*/ 	.short	0x010a
        /*05de*/ 	.byte	0x0e
	.zero		1


	//   ....[65]....
        /*05e0*/ 	.word	0x0000c780
        /*05e4*/ 	.word	0x00000003
        /*05e8*/ 	.word	0x00000000
        /*05ec*/ 	.short	0x0101
        /*05ee*/ 	.byte	0x0b
	.zero		1


	//   ....[66]....
        /*05f0*/ 	.word	0x0000d180
        /*05f4*/ 	.word	0x0000000b
        /*05f8*/ 	.word	0x000000c8
        /*05fc*/ 	.short	0x010a
        /*05fe*/ 	.byte	0x3f
	.zero		1


	//   ....[67]....
        /*0600*/ 	.word	0x0000d530
        /*0604*/ 	.word	0x00000004
        /*0608*/ 	.word	0x000001c8
        /*060c*/ 	.short	0x0101
        /*060e*/ 	.byte	0x3f
	.zero		1


	//   ....[68]....
        /*0610*/ 	.word	0x0000dd20
        /*0614*/ 	.word	0x00000007
        /*0618*/ 	.word	0x00000000
        /*061c*/ 	.short	0x010a
        /*061e*/ 	.byte	0x3f
	.zero		1


	//   ....[69]....
        /*0620*/ 	.word	0x0000dda0
        /*0624*/ 	.word	0x00000009
        /*0628*/ 	.word	0x00000000
        /*062c*/ 	.short	0x010a
        /*062e*/ 	.byte	0x3f
	.zero		1


	//   ....[70]....
        /*0630*/ 	.word	0x0000de30
        /*0634*/ 	.word	0x00000006
        /*0638*/ 	.word	0x00000000
        /*063c*/ 	.short	0x010a
        /*063e*/ 	.byte	0x3f
	.zero		1


	//   ....[71]....
        /*0640*/ 	.word	0x0000dec0
        /*0644*/ 	.word	0x00000009
        /*0648*/ 	.word	0x00000000
        /*064c*/ 	.short	0x010a
        /*064e*/ 	.byte	0x3f
	.zero		1


	//   ....[72]....
        /*0650*/ 	.word	0x0000df50
        /*0654*/ 	.word	0x00000006
        /*0658*/ 	.word	0x00000000
        /*065c*/ 	.short	0x010a
        /*065e*/ 	.byte	0x3f
	.zero		1


	//   ....[73]....
        /*0660*/ 	.word	0x0000dfe0
        /*0664*/ 	.word	0x00000009
        /*0668*/ 	.word	0x00000000
        /*066c*/ 	.short	0x010a
        /*066e*/ 	.byte	0x3f
	.zero		1


	//   ....[74]....
        /*0670*/ 	.word	0x0000e070
        /*0674*/ 	.word	0x00000006
        /*0678*/ 	.word	0x00000000
        /*067c*/ 	.short	0x010a
        /*067e*/ 	.byte	0x3f
	.zero		1


	//   ....[75]....
        /*0680*/ 	.word	0x0000e100
        /*0684*/ 	.word	0x00000009
        /*0688*/ 	.word	0x00000000
        /*068c*/ 	.short	0x010a
        /*068e*/ 	.byte	0x3f
	.zero		1


	//   ....[76]....
        /*0690*/ 	.word	0x0000e190
        /*0694*/ 	.word	0x00000006
        /*0698*/ 	.word	0x00000000
        /*069c*/ 	.short	0x010a
        /*069e*/ 	.byte	0x3f
	.zero		1


	//   ....[77]....
        /*06a0*/ 	.word	0x0000e220
        /*06a4*/ 	.word	0x00000009
        /*06a8*/ 	.word	0x00000000
        /*06ac*/ 	.short	0x010a
        /*06ae*/ 	.byte	0x3f
	.zero		1


	//   ....[78]....
        /*06b0*/ 	.word	0x0000e2b0
        /*06b4*/ 	.word	0x00000006
        /*06b8*/ 	.word	0x00000000
        /*06bc*/ 	.short	0x010a
        /*06be*/ 	.byte	0x3f
	.zero		1


	//   ....[79]....
        /*06c0*/ 	.word	0x0000e340
        /*06c4*/ 	.word	0x00000009
        /*06c8*/ 	.word	0x00000000
        /*06cc*/ 	.short	0x010a
        /*06ce*/ 	.byte	0x3f
	.zero		1


	//   ....[80]....
        /*06d0*/ 	.word	0x0000e3d0
        /*06d4*/ 	.word	0x00000006
        /*06d8*/ 	.word	0x00000000
        /*06dc*/ 	.short	0x010a
        /*06de*/ 	.byte	0x3f
	.zero		1


	//   ....[81]....
        /*06e0*/ 	.word	0x0000e460
        /*06e4*/ 	.word	0x00000009
        /*06e8*/ 	.word	0x00000000
        /*06ec*/ 	.short	0x010a
        /*06ee*/ 	.byte	0x3f
	.zero		1


	//   ....[82]....
        /*06f0*/ 	.word	0x0000e4f0
        /*06f4*/ 	.word	0x00000006
        /*06f8*/ 	.word	0x00000000
        /*06fc*/ 	.short	0x010a
        /*06fe*/ 	.byte	0x3f
	.zero		1


	//   ....[83]....
        /*0700*/ 	.word	0x0000e580
        /*0704*/ 	.word	0x00000009
        /*0708*/ 	.word	0x00000000
        /*070c*/ 	.short	0x010a
        /*070e*/ 	.byte	0x3f
	.zero		1


	//   ....[84]....
        /*0710*/ 	.word	0x0000e610
        /*0714*/ 	.word	0x00000006
        /*0718*/ 	.word	0x00000000
        /*071c*/ 	.short	0x010a
        /*071e*/ 	.byte	0x3f
	.zero		1


	//   ....[85]....
        /*0720*/ 	.word	0x0000e6a0
        /*0724*/ 	.word	0x00000009
        /*0728*/ 	.word	0x00000000
        /*072c*/ 	.short	0x010a
        /*072e*/ 	.byte	0x3f
	.zero		1


	//   ....[86]....
        /*0730*/ 	.word	0x0000e730
        /*0734*/ 	.word	0x00000006
        /*0738*/ 	.word	0x00000000
        /*073c*/ 	.short	0x010a
        /*073e*/ 	.byte	0x3f
	.zero		1


	//   ....[87]....
        /*0740*/ 	.word	0x0000e7c0
        /*0744*/ 	.word	0x00000009
        /*0748*/ 	.word	0x00000000
        /*074c*/ 	.short	0x010a
        /*074e*/ 	.byte	0x3f
	.zero		1


	//   ....[88]....
        /*0750*/ 	.word	0x0000e850
        /*0754*/ 	.word	0x00000006
        /*0758*/ 	.word	0x00000000
        /*075c*/ 	.short	0x010a
        /*075e*/ 	.byte	0x3f
	.zero		1


	//   ....[89]....
        /*0760*/ 	.word	0x0000e8e0
        /*0764*/ 	.word	0x00000009
        /*0768*/ 	.word	0x00000000
        /*076c*/ 	.short	0x010a
        /*076e*/ 	.byte	0x3f
	.zero		1


	//   ....[90]....
        /*0770*/ 	.word	0x0000e970
        /*0774*/ 	.word	0x00000006
        /*0778*/ 	.word	0x00000000
        /*077c*/ 	.short	0x010a
        /*077e*/ 	.byte	0x3f
	.zero		1


	//   ....[91]....
        /*0780*/ 	.word	0x0000ea00
        /*0784*/ 	.word	0x00000009
        /*0788*/ 	.word	0x00000000
        /*078c*/ 	.short	0x010a
        /*078e*/ 	.byte	0x3f
	.zero		1


	//   ....[92]....
        /*0790*/ 	.word	0x0000ea90
        /*0794*/ 	.word	0x00000003
        /*0798*/ 	.word	0x00000000
        /*079c*/ 	.short	0x010a
        /*079e*/ 	.byte	0x3f
	.zero		1


	//   ....[93]....
        /*07a0*/ 	.word	0x0000eb00
        /*07a4*/ 	.word	0x00000003
        /*07a8*/ 	.word	0xfffffff8
        /*07ac*/ 	.short	0x010a
        /*07ae*/ 	.byte	0x3f
	.zero		1


	//   ....[94]....
        /*07b0*/ 	.word	0x0000eb60
        /*07b4*/ 	.word	0x00000003
        /*07b8*/ 	.word	0x00000000
        /*07bc*/ 	.short	0x010a
        /*07be*/ 	.byte	0x3f
	.zero		1


	//   ....[95]....
        /*07c0*/ 	.word	0x0000ebd0
        /*07c4*/ 	.word	0x00000000
        /*07c8*/ 	.word	0x00000000
        /*07cc*/ 	.short	0x010a
        /*07ce*/ 	.byte	0x3f
	.zero		1


	//   ....[96]....
        /*07d0*/ 	.word	0x0000ec40
        /*07d4*/ 	.word	0x00000019
        /*07d8*/ 	.word	0x00000008
        /*07dc*/ 	.short	0x010a
        /*07de*/ 	.byte	0x3f
	.zero		1


	//   ....[97]....
        /*07e0*/ 	.word	0x0000ed10
        /*07e4*/ 	.word	0x0000000b
        /*07e8*/ 	.word	0x000000c8
        /*07ec*/ 	.short	0x010a
        /*07ee*/ 	.byte	0x3f
	.zero		1


	//   ....[98]....
        /*07f0*/ 	.word	0x0000edf0
        /*07f4*/ 	.word	0x00000007
        /*07f8*/ 	.word	0x00000000
        /*07fc*/ 	.short	0x010a
        /*07fe*/ 	.byte	0x3f
	.zero		1


	//   ....[99]....
        /*0800*/ 	.word	0x0000ee40
        /*0804*/ 	.word	0x00000009
        /*0808*/ 	.word	0x00000000
        /*080c*/ 	.short	0x010a
        /*080e*/ 	.byte	0x3f
	.zero		1


	//   ....[100]....
        /*0810*/ 	.word	0x0000ee90
        /*0814*/ 	.word	0x00000006
        /*0818*/ 	.word	0x00000000
        /*081c*/ 	.short	0x010a
        /*081e*/ 	.byte	0x3f
	.zero		1


	//   ....[101]....
        /*0820*/ 	.word	0x0000eee0
        /*0824*/ 	.word	0x00000009
        /*0828*/ 	.word	0x00000000
        /*082c*/ 	.short	0x010a
        /*082e*/ 	.byte	0x3f
	.zero		1


	//   ....[102]....
        /*0830*/ 	.word	0x0000ef30
        /*0834*/ 	.word	0x00000006
        /*0838*/ 	.word	0x00000000
        /*083c*/ 	.short	0x010a
        /*083e*/ 	.byte	0x3f
	.zero		1


	//   ....[103]....
        /*0840*/ 	.word	0x0000ef80
        /*0844*/ 	.word	0x00000009
        /*0848*/ 	.word	0x00000000
        /*084c*/ 	.short	0x010a
        /*084e*/ 	.byte	0x3f
	.zero		1


	//   ....[104]....
        /*0850*/ 	.word	0x0000efd0
        /*0854*/ 	.word	0x00000006
        /*0858*/ 	.word	0x00000000
        /*085c*/ 	.short	0x010a
        /*085e*/ 	.byte	0x3f
	.zero		1


	//   ....[105]....
        /*0860*/ 	.word	0x0000f020
        /*0864*/ 	.word	0x00000009
        /*0868*/ 	.word	0x00000000
        /*086c*/ 	.short	0x010a
        /*086e*/ 	.byte	0x3f
	.zero		1


	//   ....[106]....
        /*0870*/ 	.word	0x0000f070
        /*0874*/ 	.word	0x00000006
        /*0878*/ 	.word	0x00000000
        /*087c*/ 	.short	0x010a
        /*087e*/ 	.byte	0x3f
	.zero		1


	//   ....[107]....
        /*0880*/ 	.word	0x0000f0c0
        /*0884*/ 	.word	0x00000009
        /*0888*/ 	.word	0x00000000
        /*088c*/ 	.short	0x010a
        /*088e*/ 	.byte	0x3f
	.zero		1


	//   ....[108]....
        /*0890*/ 	.word	0x0000f110
        /*0894*/ 	.word	0x00000006
        /*0898*/ 	.word	0x00000000
        /*089c*/ 	.short	0x010a
        /*089e*/ 	.byte	0x3f
	.zero		1


	//   ....[109]....
        /*08a0*/ 	.word	0x0000f160
        /*08a4*/ 	.word	0x00000009
        /*08a8*/ 	.word	0x00000000
        /*08ac*/ 	.short	0x010a
        /*08ae*/ 	.byte	0x3f
	.zero		1


	//   ....[110]....
        /*08b0*/ 	.word	0x0000f1b0
        /*08b4*/ 	.word	0x00000006
        /*08b8*/ 	.word	0x00000000
        /*08bc*/ 	.short	0x010a
        /*08be*/ 	.byte	0x3f
	.zero		1


	//   ....[111]....
        /*08c0*/ 	.word	0x0000f200
        /*08c4*/ 	.word	0x00000009
        /*08c8*/ 	.word	0x00000000
        /*08cc*/ 	.short	0x010a
        /*08ce*/ 	.byte	0x3f
	.zero		1


	//   ....[112]....
        /*08d0*/ 	.word	0x0000f250
        /*08d4*/ 	.word	0x00000006
        /*08d8*/ 	.word	0x00000000
        /*08dc*/ 	.short	0x010a
        /*08de*/ 	.byte	0x3f
	.zero		1


	//   ....[113]....
        /*08e0*/ 	.word	0x0000f2a0
        /*08e4*/ 	.word	0x00000009
        /*08e8*/ 	.word	0x00000000
        /*08ec*/ 	.short	0x010a
        /*08ee*/ 	.byte	0x3f
	.zero		1


	//   ....[114]....
        /*08f0*/ 	.word	0x0000f2f0
        /*08f4*/ 	.word	0x00000006
        /*08f8*/ 	.word	0x00000000
        /*08fc*/ 	.short	0x010a
        /*08fe*/ 	.byte	0x3f
	.zero		1


	//   ....[115]....
        /*0900*/ 	.word	0x0000f340
        /*0904*/ 	.word	0x00000009
        /*0908*/ 	.word	0x00000000
        /*090c*/ 	.short	0x010a
        /*090e*/ 	.byte	0x3f
	.zero		1


	//   ....[116]....
        /*0910*/ 	.word	0x0000f390
        /*0914*/ 	.word	0x00000006
        /*0918*/ 	.word	0x00000000
        /*091c*/ 	.short	0x010a
        /*091e*/ 	.byte	0x3f
	.zero		1


	//   ....[117]....
        /*0920*/ 	.word	0x0000f3e0
        /*0924*/ 	.word	0x00000009
        /*0928*/ 	.word	0x00000000
        /*092c*/ 	.short	0x010a
        /*092e*/ 	.byte	0x3f
	.zero		1


	//   ....[118]....
        /*0930*/ 	.word	0x0000f430
        /*0934*/ 	.word	0x00000006
        /*0938*/ 	.word	0x00000000
        /*093c*/ 	.short	0x010a
        /*093e*/ 	.byte	0x3f
	.zero		1


	//   ....[119]....
        /*0940*/ 	.word	0x0000f480
        /*0944*/ 	.word	0x00000009
        /*0948*/ 	.word	0x00000000
        /*094c*/ 	.short	0x010a
        /*094e*/ 	.byte	0x3f
	.zero		1


	//   ....[120]....
        /*0950*/ 	.word	0x0000f4d0
        /*0954*/ 	.word	0x00000006
        /*0958*/ 	.word	0x00000000
        /*095c*/ 	.short	0x010a
        /*095e*/ 	.byte	0x3f
	.zero		1


	//   ....[121]....
        /*0960*/ 	.word	0x0000f520
        /*0964*/ 	.word	0x00000009
        /*0968*/ 	.word	0x00000000
        /*096c*/ 	.short	0x010a
        /*096e*/ 	.byte	0x3f
	.zero		1


	//----- nvinfo : EIATTR_NUM_MBARRIERS
	.align		4
.L_30:
        /*0970*/ 	.byte	0x03, 0x38
        /*0972*/ 	.short	0x0038


	//----- nvinfo : EIATTR_EXIT_INSTR_OFFSETS
	.align		4
        /*0974*/ 	.byte	0x04, 0x1c
        /*0976*/ 	.short	(.L_32 - .L_31)


	//   ....[0]....
.L_31:
        /*0978*/ 	.word	0x00001580


	//   ....[1]....
        /*097c*/ 	.word	0x000015e0


	//   ....[2]....
        /*0980*/ 	.word	0x0000ce90


	//   ....[3]....
        /*0984*/ 	.word	0x0000cec0


	//   ....[4]....
        /*0988*/ 	.word	0x0000eae0


	//----- nvinfo : EIATTR_MAX_THREADS
	.align		4
.L_32:
        /*098c*/ 	.byte	0x04, 0x05
        /*098e*/ 	.short	(.L_34 - .L_33)
.L_33:
        /*0990*/ 	.word	0x00000180
        /*0994*/ 	.word	0x00000001
        /*0998*/ 	.word	0x00000001


	//----- nvinfo : EIATTR_CRS_STACK_SIZE
	.align		4
.L_34:
        /*099c*/ 	.byte	0x04, 0x1e
        /*099e*/ 	.short	(.L_36 - .L_35)
.L_35:
        /*09a0*/ 	.word	0x00000000


	//----- nvinfo : EIATTR_CBANK_PARAM_SIZE
	.align		4
.L_36:
        /*09a4*/ 	.byte	0x03, 0x19
        /*09a6*/ 	.short	0x0470


	//----- nvinfo : EIATTR_PARAM_CBANK
	.align		4
        /*09a8*/ 	.byte	0x04, 0x0a
        /*09aa*/ 	.short	(.L_38 - .L_37)
	.align		4
.L_37:
        /*09ac*/ 	.word	index@(.nv.constant0._ZN7cutlass13device_kernelINS_4gemm6kernel13GemmUniversalIN4cute5tupleIJiiiiEEENS1_10collective13CollectiveMmaINS1_37MainloopSm90TmaGmmaWarpSpecializedFP8ILi25ENS5_IJNS4_1CILi1EEESB_SB_EEENS1_32KernelTmaWarpSpecializedPingpongEEENS5_IJNSA_ILi64EEENSA_ILi224EEENSA_ILi32EEEEEENS_12float_e4m3_tENS5_IJlSB_lEEESJ_SK_NS4_8TiledMMAINS4_8MMA_AtomIJNS4_4SM904GMMA30MMA_64x32x32_F32E4M3E4M3_SS_TNILNSO_7ScaleInE1ELSQ_1EEEEEENS4_6LayoutISC_NS5_IJNSA_ILi0EEESU_SU_EEEEENS5_IJNS4_10UnderscoreESX_SX_EEEEENS4_13SM90_TMA_LOADENS4_14ComposedLayoutINS4_7SwizzleILi1ELi4ELi3EEENS4_18smem_ptr_flag_bitsILi8EEENST_INS5_IJNSA_ILi8EEESH_EEENS5_IJSH_SB_EEEEEEEvNS4_8identityES10_S1A_vS1B_EENS_8epilogue10collective6detail29Sm90TmaWarpSpecializedAdapterINS1E_15DefaultEpilogueISJ_SK_SK_NS1D_6thread17LinearCombinationISJ_Li1EffLNS1I_9ScaleType4KindE0ELNS_15FloatRoundStyleE2ESJ_EENS1_15EpilogueDefaultEEEEEvvEEEEvNT_6ParamsE)
        /*09b0*/ 	.short	0x0210
        /*09b2*/ 	.short	0x0470


	//----- nvinfo : EIATTR_SW_WAR
	.align		4
.L_38:
        /*09b4*/ 	.byte	0x04, 0x36
        /*09b6*/ 	.short	(.L_40 - .L_39)
.L_39:
        /*09b8*/ 	.word	0x00000008
.L_40:


//--------------------- .nv.callgraph             --------------------------
	.section	.nv.callgraph,"",@"SHT_CUDA_CALLGRAPH"
	.align	4
	.sectionentsize	8
	.align		4
        /*0000*/ 	.word	0x00000000
	.align		4
        /*0004*/ 	.word	0xffffffff
	.align		4
        /*0008*/ 	.word	0x00000000
	.align		4
        /*000c*/ 	.word	0xfffffffe
	.align		4
        /*0010*/ 	.word	0x00000000
	.align		4
        /*0014*/ 	.word	0xfffffffd
	.align		4
        /*0018*/ 	.word	0x00000000
	.align		4
        /*001c*/ 	.word	0xfffffffc


//--------------------- .nv.constant4             --------------------------
	.section	.nv.constant4,"a",@progbits
	.align	8
	.align		8
.nv.constant4:
        /*0000*/ 	.dword	_ZN40_INTERNAL_d941638f_4_k_cu_9db39960_157494cuda3std3__45__cpo5beginE
	.align		8
        /*0008*/ 	.dword	_ZN40_INTERNAL_d941638f_4_k_cu_9db39960_157494cuda3std3__45__cpo3endE
	.align		8
        /*0010*/ 	.dword	_ZN40_INTERNAL_d941638f_4_k_cu_9db39960_157494cuda3std3__45__cpo6cbeginE
	.align		8
        /*0018*/ 	.dword	_ZN40_INTERNAL_d941638f_4_k_cu_9db39960_157494cuda3std3__45__cpo4cendE
	.align		8
        /*0020*/ 	.dword	_ZN40_INTERNAL_d941638f_4_k_cu_9db39960_157494cuda3std3__442_GLOBAL__N__d941638f_4_k_cu_9db39960_157496ignoreE
	.align		8
        /*0028*/ 	.dword	_ZN40_INTERNAL_d941638f_4_k_cu_9db39960_157494cuda3std3__419piecewise_constructE
	.align		8
        /*0030*/ 	.dword	_ZN40_INTERNAL_d941638f_4_k_cu_9db39960_157494cuda3std3__48in_placeE
	.align		8
        /*0038*/ 	.dword	_ZN40_INTERNAL_d941638f_4_k_cu_9db39960_157494cuda3std6ranges3__45__cpo4swapE
	.align		8
        /*0040*/ 	.dword	_ZN40_INTERNAL_d941638f_4_k_cu_9db39960_157494cuda3std6ranges3__45__cpo9iter_moveE
	.align		8
        /*0048*/ 	.dword	_ZN40_INTERNAL_d941638f_4_k_cu_9db39960_157494cute7productE
	.align		8
        /*0050*/ 	.dword	_ZN40_INTERNAL_d941638f_4_k_cu_9db39960_157494cute1_E


//--------------------- .text._ZN7cutlass13device_kernelINS_4gemm6kernel13GemmUniversalIN4cute5tupleIJiiiiEEENS1_10collective13CollectiveMmaINS1_37MainloopSm90TmaGmmaWarpSpecializedFP8ILi25ENS5_IJNS4_1CILi1EEESB_SB_EEENS1_32KernelTmaWarpSpecializedPingpongEEENS5_IJNSA_ILi64EEENSA_ILi224EEENSA_ILi32EEEEEENS_12float_e4m3_tENS5_IJlSB_lEEESJ_SK_NS4_8TiledMMAINS4_8MMA_AtomIJNS4_4SM904GMMA30MMA_64x32x32_F32E4M3E4M3_SS_TNILNSO_7ScaleInE1ELSQ_1EEEEEENS4_6LayoutISC_NS5_IJNSA_ILi0EEESU_SU_EEEEENS5_IJNS4_10UnderscoreESX_SX_EEEEENS4_13SM90_TMA_LOADENS4_14ComposedLayoutINS4_7SwizzleILi1ELi4ELi3EEENS4_18smem_ptr_flag_bitsILi8EEENST_INS5_IJNSA_ILi8EEESH_EEENS5_IJSH_SB_EEEEEEEvNS4_8identityES10_S1A_vS1B_EENS_8epilogue10collective6detail29Sm90TmaWarpSpecializedAdapterINS1E_15DefaultEpilogueISJ_SK_SK_NS1D_6thread17LinearCombinationISJ_Li1EffLNS1I_9ScaleType4KindE0ELNS_15FloatRoundStyleE2ESJ_EENS1_15EpilogueDefaultEEEEEvvEEEEvNT_6ParamsE --------------------------
	.section	.text._ZN7cutlass13device_kernelINS_4gemm6kernel13GemmUniversalIN4cute5tupleIJiiiiEEENS1_10collective13CollectiveMmaINS1_37MainloopSm90TmaGmmaWarpSpecializedFP8ILi25ENS5_IJNS4_1CILi1EEESB_SB_EEENS1_32KernelTmaWarpSpecializedPingpongEEENS5_IJNSA_ILi64EEENSA_ILi224EEENSA_ILi32EEEEEENS_12float_e4m3_tENS5_IJlSB_lEEESJ_SK_NS4_8TiledMMAINS4_8MMA_AtomIJNS4_4SM904GMMA30MMA_64x32x32_F32E4M3E4M3_SS_TNILNSO_7ScaleInE1ELSQ_1EEEEEENS4_6LayoutISC_NS5_IJNSA_ILi0EEESU_SU_EEEEENS5_IJNS4_10UnderscoreESX_SX_EEEEENS4_13SM90_TMA_LOADENS4_14ComposedLayoutINS4_7SwizzleILi1ELi4ELi3EEENS4_18smem_ptr_flag_bitsILi8EEENST_INS5_IJNSA_ILi8EEESH_EEENS5_IJSH_SB_EEEEEEEvNS4_8identityES10_S1A_vS1B_EENS_8epilogue10collective6detail29Sm90TmaWarpSpecializedAdapterINS1E_15DefaultEpilogueISJ_SK_SK_NS1D_6thread17LinearCombinationISJ_Li1EffLNS1I_9ScaleType4KindE0ELNS_15FloatRoundStyleE2ESJ_EENS1_15EpilogueDefaultEEEEEvvEEEEvNT_6ParamsE,"ax",@progbits
	.align	128
.text._ZN7cutlass13device_kernelINS_4gemm6kernel13GemmUniversalIN4cute5tupleIJiiiiEEENS1_10collective13CollectiveMmaINS1_37MainloopSm90TmaGmmaWarpSpecializedFP8ILi25ENS5_IJNS4_1CILi1EEESB_SB_EEENS1_32KernelTmaWarpSpecializedPingpongEEENS5_IJNSA_ILi64EEENSA_ILi224EEENSA_ILi32EEEEEENS_12float_e4m3_tENS5_IJlSB_lEEESJ_SK_NS4_8TiledMMAINS4_8MMA_AtomIJNS4_4SM904GMMA30MMA_64x32x32_F32E4M3E4M3_SS_TNILNSO_7ScaleInE1ELSQ_1EEEEEENS4_6LayoutISC_NS5_IJNSA_ILi0EEESU_SU_EEEEENS5_IJNS4_10UnderscoreESX_SX_EEEEENS4_13SM90_TMA_LOADENS4_14ComposedLayoutINS4_7SwizzleILi1ELi4ELi3EEENS4_18smem_ptr_flag_bitsILi8EEENST_INS5_IJNSA_ILi8EEESH_EEENS5_IJSH_SB_EEEEEEEvNS4_8identityES10_S1A_vS1B_EENS_8epilogue10collective6detail29Sm90TmaWarpSpecializedAdapterINS1E_15DefaultEpilogueISJ_SK_SK_NS1D_6thread17LinearCombinationISJ_Li1EffLNS1I_9ScaleType4KindE0ELNS_15FloatRoundStyleE2ESJ_EENS1_15EpilogueDefaultEEEEEvvEEEEvNT_6ParamsE:
        .type           _ZN7cutlass13device_kernelINS_4gemm6kernel13GemmUniversalIN4cute5tupleIJiiiiEEENS1_10collective13CollectiveMmaINS1_37MainloopSm90TmaGmmaWarpSpecializedFP8ILi25ENS5_IJNS4_1CILi1EEESB_SB_EEENS1_32KernelTmaWarpSpecializedPingpongEEENS5_IJNSA_ILi64EEENSA_ILi224EEENSA_ILi32EEEEEENS_12float_e4m3_tENS5_IJlSB_lEEESJ_SK_NS4_8TiledMMAINS4_8MMA_AtomIJNS4_4SM904GMMA30MMA_64x32x32_F32E4M3E4M3_SS_TNILNSO_7ScaleInE1ELSQ_1EEEEEENS4_6LayoutISC_NS5_IJNSA_ILi0EEESU_SU_EEEEENS5_IJNS4_10UnderscoreESX_SX_EEEEENS4_13SM90_TMA_LOADENS4_14ComposedLayoutINS4_7SwizzleILi1ELi4ELi3EEENS4_18smem_ptr_flag_bitsILi8EEENST_INS5_IJNSA_ILi8EEESH_EEENS5_IJSH_SB_EEEEEEEvNS4_8identityES10_S1A_vS1B_EENS_8epilogue10collective6detail29Sm90TmaWarpSpecializedAdapterINS1E_15DefaultEpilogueISJ_SK_SK_NS1D_6thread17LinearCombinationISJ_Li1EffLNS1I_9ScaleType4KindE0ELNS_15FloatRoundStyleE2ESJ_EENS1_15EpilogueDefaultEEEEEvvEEEEvNT_6ParamsE,@function
        .size           _ZN7cutlass13device_kernelINS_4gemm6kernel13GemmUniversalIN4cute5tupleIJiiiiEEENS1_10collective13CollectiveMmaINS1_37MainloopSm90TmaGmmaWarpSpecializedFP8ILi25ENS5_IJNS4_1CILi1EEESB_SB_EEENS1_32KernelTmaWarpSpecializedPingpongEEENS5_IJNSA_ILi64EEENSA_ILi224EEENSA_ILi32EEEEEENS_12float_e4m3_tENS5_IJlSB_lEEESJ_SK_NS4_8TiledMMAINS4_8MMA_AtomIJNS4_4SM904GMMA30MMA_64x32x32_F32E4M3E4M3_SS_TNILNSO_7ScaleInE1ELSQ_1EEEEEENS4_6LayoutISC_NS5_IJNSA_ILi0EEESU_SU_EEEEENS5_IJNS4_10UnderscoreESX_SX_EEEEENS4_13SM90_TMA_LOADENS4_14ComposedLayoutINS4_7SwizzleILi1ELi4ELi3EEENS4_18smem_ptr_flag_bitsILi8EEENST_INS5_IJNSA_ILi8EEESH_EEENS5_IJSH_SB_EEEEEEEvNS4_8identityES10_S1A_vS1B_EENS_8epilogue10collective6detail29Sm90TmaWarpSpecializedAdapterINS1E_15DefaultEpilogueISJ_SK_SK_NS1D_6thread17LinearCombinationISJ_Li1EffLNS1I_9ScaleType4KindE0ELNS_15FloatRoundStyleE2ESJ_EENS1_15EpilogueDefaultEEEEEvvEEEEvNT_6ParamsE,(.L_x_343 - _ZN7cutlass13device_kernelINS_4gemm6kernel13GemmUniversalIN4cute5tupleIJiiiiEEENS1_10collective13CollectiveMmaINS1_37MainloopSm90TmaGmmaWarpSpecializedFP8ILi25ENS5_IJNS4_1CILi1EEESB_SB_EEENS1_32KernelTmaWarpSpecializedPingpongEEENS5_IJNSA_ILi64EEENSA_ILi224EEENSA_ILi32EEEEEENS_12float_e4m3_tENS5_IJlSB_lEEESJ_SK_NS4_8TiledMMAINS4_8MMA_AtomIJNS4_4SM904GMMA30MMA_64x32x32_F32E4M3E4M3_SS_TNILNSO_7ScaleInE1ELSQ_1EEEEEENS4_6LayoutISC_NS5_IJNSA_ILi0EEESU_SU_EEEEENS5_IJNS4_10UnderscoreESX_SX_EEEEENS4_13SM90_TMA_LOADENS4_14ComposedLayoutINS4_7SwizzleILi1ELi4ELi3EEENS4_18smem_ptr_flag_bitsILi8EEENST_INS5_IJNSA_ILi8EEESH_EEENS5_IJSH_SB_EEEEEEEvNS4_8identityES10_S1A_vS1B_EENS_8epilogue10collective6detail29Sm90TmaWarpSpecializedAdapterINS1E_15DefaultEpilogueISJ_SK_SK_NS1D_6thread17LinearCombinationISJ_Li1EffLNS1I_9ScaleType4KindE0ELNS_15FloatRoundStyleE2ESJ_EENS1_15EpilogueDefaultEEEEEvvEEEEvNT_6ParamsE)
        .other          _ZN7cutlass13device_kernelINS_4gemm6kernel13GemmUniversalIN4cute5tupleIJiiiiEEENS1_10collective13CollectiveMmaINS1_37MainloopSm90TmaGmmaWarpSpecializedFP8ILi25ENS5_IJNS4_1CILi1EEESB_SB_EEENS1_32KernelTmaWarpSpecializedPingpongEEENS5_IJNSA_ILi64EEENSA_ILi224EEENSA_ILi32EEEEEENS_12float_e4m3_tENS5_IJlSB_lEEESJ_SK_NS4_8TiledMMAINS4_8MMA_AtomIJNS4_4SM904GMMA30MMA_64x32x32_F32E4M3E4M3_SS_TNILNSO_7ScaleInE1ELSQ_1EEEEEENS4_6LayoutISC_NS5_IJNSA_ILi0EEESU_SU_EEEEENS5_IJNS4_10UnderscoreESX_SX_EEEEENS4_13SM90_TMA_LOADENS4_14ComposedLayoutINS4_7SwizzleILi1ELi4ELi3EEENS4_18smem_ptr_flag_bitsILi8EEENST_INS5_IJNSA_ILi8EEESH_EEENS5_IJSH_SB_EEEEEEEvNS4_8identityES10_S1A_vS1B_EENS_8epilogue10collective6detail29Sm90TmaWarpSpecializedAdapterINS1E_15DefaultEpilogueISJ_SK_SK_NS1D_6thread17LinearCombinationISJ_Li1EffLNS1I_9ScaleType4KindE0ELNS_15FloatRoundStyleE2ESJ_EENS1_15EpilogueDefaultEEEEEvvEEEEvNT_6ParamsE,@"STO_CUDA_ENTRY STV_DEFAULT"
_ZN7cutlass13device_kernelINS_4gemm6kernel13GemmUniversalIN4cute5tupleIJiiiiEEENS1_10collective13CollectiveMmaINS1_37MainloopSm90TmaGmmaWarpSpecializedFP8ILi25ENS5_IJNS4_1CILi1EEESB_SB_EEENS1_32KernelTmaWarpSpecializedPingpongEEENS5_IJNSA_ILi64EEENSA_ILi224EEENSA_ILi32EEEEEENS_12float_e4m3_tENS5_IJlSB_lEEESJ_SK_NS4_8TiledMMAINS4_8MMA_AtomIJNS4_4SM904GMMA30MMA_64x32x32_F32E4M3E4M3_SS_TNILNSO_7ScaleInE1ELSQ_1EEEEEENS4_6LayoutISC_NS5_IJNSA_ILi0EEESU_SU_EEEEENS5_IJNS4_10UnderscoreESX_SX_EEEEENS4_13SM90_TMA_LOADENS4_14ComposedLayoutINS4_7SwizzleILi1ELi4ELi3EEENS4_18smem_ptr_flag_bitsILi8EEENST_INS5_IJNSA_ILi8EEESH_EEENS5_IJSH_SB_EEEEEEEvNS4_8identityES10_S1A_vS1B_EENS_8epilogue10collective6detail29Sm90TmaWarpSpecializedAdapterINS1E_15DefaultEpilogueISJ_SK_SK_NS1D_6thread17LinearCombinationISJ_Li1EffLNS1I_9ScaleType4KindE0ELNS_15FloatRoundStyleE2ESJ_EENS1_15EpilogueDefaultEEEEEvvEEEEvNT_6ParamsE:
[----:B------:R-:W0:Y:S02]  /*0000*/  LDC R1, c[0x0][0x28] ;  /* 0x00000a00ff017b82 */ /* 0x000e240000000800 */
[----:B0-----:R-:W-:Y:S01]  /*0010*/  VIADD R1, R1, 0xffffffe0 ;  /* 0xffffffe001017836 */ /* 0x001fe20000000000 */
[----:B------:R-:W0:Y:S01]  /*0020*/  S2R R2, SR_TID.X ;  /* 0x0000000000027919 */ /* 0x000e220000002100 */
[----:B------:R-:W-:Y:S01]  /*0030*/  ELECT P0, URZ, PT ;  /* 0x00000000003f782f */ /* 0x000fe20003800000 */
[----:B------:R-:W-:Y:S01]  /*0040*/  BSSY B0, `(.L_x_0) ;  /* 0x0000014000007945 */ /* 0x000fe20003800000 */
[----:B0-----:R-:W-:-:S05]  /*0050*/  SHF.R.U32.HI R0, RZ, 0x5, R2 ;  /* 0x00000005ff007819 */ /* 0x001fca0000011602 */
[----:B------:R-:W0:Y:S02]  /*0060*/  SHFL.IDX PT, R3, R0, RZ, 0x1f ;  /* 0x00001fff00037589 */ /* 0x000e2400000e0000 */
[----:B0-----:R-:W-:Y:S02]  /*0070*/  R2UR UR4, R3 ;  /* 0x00000000030472ca */ /* 0x001fe400000e0000 */
[----:B------:R-:W-:-:S05]  /*0080*/  SHF.R.U32.HI R3, RZ, 0x7, R2 ;  /* 0x00000007ff037819 */ /* 0x000fca0000011602 */
[----:B------:R0:W1:Y:S06]  /*0090*/  SHFL.IDX PT, R4, R3, RZ, 0x1f ;  /* 0x00001fff03047589 */ /* 0x00006c00000e0000 */
[----:B------:R-:W-:Y:S02]  /*00a0*/  USHF.R.S32.HI UR5, URZ, 0x1f, UR4 ;  /* 0x0000001f3f057899 */ /* 0x000fe40008011404 */
[----:B------:R-:W-:Y:S02]  /*00b0*/  ISETP.NE.OR P0, PT, RZ, UR4, !P0 ;  /* 0x00000004ff007c0c */ /* 0x000fe4000c705670 */
[----:B------:R-:W-:-:S04]  /*00c0*/  ULEA.HI UR5, UR5, UR4, URZ, 0x2 ;  /* 0x0000000405057291 */ /* 0x000fc8000f8f103f */
[----:B------:R-:W-:-:S04]  /*00d0*/  ULOP3.LUT UR5, UR5, 0xfffffffc, URZ, 0xc0, !UPT ;  /* 0xfffffffc05057892 */ /* 0x000fc8000f8ec03f */
[----:B------:R-:W-:-:S03]  /*00e0*/  UIADD3 UR4, UR4, -UR5, URZ ;  /* 0x8000000504047290 */ /* 0x000fc6000fffe03f */
[----:B0-----:R-:W-:Y:S09]  /*00f0*/  @P0 BRA `(.L_x_1) ;  /* 0x0000000000200947 */ /* 0x001ff20003800000 */
[----:B------:R-:W-:Y:S02]  /*0100*/  ULDC.64 UR6, c[0x0][0x198] ;  /* 0x0000660000067ab9 */ /* 0x000fe40000000a00 */
[----:B------:R-:W-:Y:S02]  /*0110*/  UIADD3 UR8, UP0, UR6, 0xf0, URZ ;  /* 0x000000f006087890 */ /* 0x000fe4000ff1e03f */
[----:B------:R-:W-:Y:S02]  /*0120*/  UIADD3 UR6, UP1, UR6, 0x1f0, URZ ;  /* 0x000001f006067890 */ /* 0x000fe4000ff3e03f */
[----:B------:R-:W-:Y:S02]  /*0130*/  UIADD3.X UR9, URZ, UR7, URZ, UP0, !UPT ;  /* 0x000000073f097290 */ /* 0x000fe400087fe43f */
[----:B------:R-:W-:-:S07]  /*0140*/  UIADD3.X UR7, URZ, UR7, URZ, UP1, !UPT ;  /* 0x000000073f077290 */ /* 0x000fce0008ffe43f */
[----:B------:R0:W-:Y:S02]  /*0150*/  UTMACCTL.PF [UR8] ;  /* 0x00000000080079b9 */ /* 0x0001e40008040000 */
[----:B------:R0:W-:Y:S02]  /*0160*/  UTMACCTL.PF [UR6] ;  /* 0x00000000060079b9 */ /* 0x0001e40008040000 */
[----:B0-----:R-:W-:Y:S01]  /*0170*/  NOP ;  /* 0x0000000000007918 */ /* 0x001fe20000000000 */
.L_x_1:
[----:B------:R-:W-:Y:S05]  /*0180*/  BSYNC B0 ;  /* 0x0000000000007941 */ /* 0x000fea0003800000 */
.L_x_0:
[----:B------:R-:W0:Y:S01]  /*0190*/  SHFL.IDX PT, R5, R0, RZ, 0x1f ;  /* 0x00001fff00057589 */ /* 0x000e2200000e0000 */
[----:B-1----:R-:W-:Y:S01]  /*01a0*/  R2UR UR16, R4 ;  /* 0x00000000041072ca */ /* 0x002fe200000e0000 */
[----:B------:R-:W-:-:S04]  /*01b0*/  UISETP.NE.AND UP0, UPT, UR4, 0x3, UPT ;  /* 0x000000030400788c */ /* 0x000fc8000bf05270 */
[----:B------:R-:W-:-:S08]  /*01c0*/  UISETP.EQ.OR UP0, UPT, UR4, URZ, !UP0 ;  /* 0x0000003f0400728c */ /* 0x000fd0000c702670 */
[----:B------:R-:W-:Y:S02]  /*01d0*/  UIADD3 UR15, UR16, -0x1, URZ ;  /* 0xffffffff100f7890 */ /* 0x000fe4000fffe03f */
[----:B------:R-:W-:Y:S02]  /*01e0*/  UISETP.EQ.AND UP0, UPT, UR16, URZ, UP0 ;  /* 0x0000003f1000728c */ /* 0x000fe40008702270 */
[----:B------:R-:W-:Y:S02]  /*01f0*/  UISETP.GE.U32.AND UP1, UPT, UR15, 0x2, UPT ;  /* 0x000000020f00788c */ /* 0x000fe4000bf26070 */
[----:B------:R-:W-:Y:S01]  /*0200*/  USEL UR5, URZ, 0x1, !UP0 ;  /* 0x000000013f057887 */ /* 0x000fe2000c000000 */
[----:B0-----:R-:W-:-:S03]  /*0210*/  ISETP.NE.AND P0, PT, R5, RZ, PT ;  /* 0x000000ff0500720c */ /* 0x001fc60003f05270 */
[----:B------:R-:W-:-:S10]  /*0220*/  USEL UR5, UR5, 0x2, UP1 ;  /* 0x0000000205057887 */ /* 0x000fd40008800000 */
[----:B------:R-:W-:Y:S05]  /*0230*/  @P0 BRA `(.L_x_2) ;  /* 0x00000004000c0947 */ /* 0x000fea0003800000 */
[----:B------:R-:W-:Y:S01]  /*0240*/  ELECT P0, URZ, PT ;  /* 0x00000000003f782f */ /* 0x000fe20003800000 */
[----:B------:R-:W-:-:S12]  /*0250*/  BSSY B0, `(.L_x_2) ;  /* 0x0000041000007945 */ /* 0x000fd80003800000 */
[----:B------:R-:W-:Y:S05]  /*0260*/  @!P0 BRA `(.L_x_3) ;  /* 0x0000000000fc8947 */ /* 0x000fea0003800000 */
[----:B------:R-:W0:Y:S01]  /*0270*/  S2UR UR10, SR_CgaCtaId ;  /* 0x00000000000a79c3 */ /* 0x000e220000008800 */
[----:B------:R-:W-:Y:S01]  /*0280*/  UMOV UR6, 0x400 ;  /* 0x0000040000067882 */ /* 0x000fe20000000000 */
[----:B------:R-:W-:Y:S01]  /*0290*/  UMOV UR7, 0x1 ;  /* 0x0000000100077882 */ /* 0x000fe20000000000 */
[----:B------:R-:W-:Y:S02]  /*02a0*/  UMOV UR8, 0x80 ;  /* 0x0000008000087882 */ /* 0x000fe40000000000 */
[----:B------:R-:W-:-:S04]  /*02b0*/  UIADD3 UR8, -UR8, 0x100000, URZ ;  /* 0x0010000008087890 */ /* 0x000fc8000fffe13f */
[----:B------:R-:W-:Y:S02]  /*02c0*/  USHF.L.U32 UR9, UR8, 0xb, URZ ;  /* 0x0000000b08097899 */ /* 0x000fe4000800063f */
[----:B------:R-:W-:Y:S02]  /*02d0*/  USHF.L.U32 UR8, UR8, 0x1, URZ ;  /* 0x0000000108087899 */ /* 0x000fe4000800063f */
[----:B0-----:R-:W-:Y:S02]  /*02e0*/  ULEA UR10, UR10, UR6, 0x18 ;  /* 0x000000060a0a7291 */ /* 0x001fe4000f8ec03f */
[----:B------:R-:W-:-:S04]  /*02f0*/  UIADD3 UR6, -UR7, 0x100000, URZ ;  /* 0x0010000007067890 */ /* 0x000fc8000fffe13f */
[----:B------:R-:W-:Y:S02]  /*0300*/  USHF.L.U32 UR7, UR6, 0xb, URZ ;  /* 0x0000000b06077899 */ /* 0x000fe4000800063f */
[----:B------:R-:W-:Y:S01]  /*0310*/  USHF.L.U32 UR6, UR6, 0x1, URZ ;  /* 0x0000000106067899 */ /* 0x000fe2000800063f */
[----:B------:R-:W0:Y:S11]  /*0320*/  FENCE.VIEW.ASYNC.S ;  /* 0x00000000000073c6 */ /* 0x000e360000000000 */
[----:B0-----:R0:W1:Y:S01]  /*0330*/  SYNCS.EXCH.64 URZ, [UR10], UR6 ;  /* 0x000000060a3f75b2 */ /* 0x0010620008000100 */
[----:B------:R0:W2:Y:S01]  /*0340*/  SYNCS.EXCH.64 URZ, [UR10+0xc8], UR8 ;  /* 0x0000c8080a3f75b2 */ /* 0x0000a20008000100 */
[----:B------:R0:W3:Y:S01]  /*0350*/  SYNCS.EXCH.64 URZ, [UR10+0x8], UR6 ;  /* 0x000008060a3f75b2 */ /* 0x0000e20008000100 */
[----:B------:R0:W4:Y:S01]  /*0360*/  SYNCS.EXCH.64 URZ, [UR10+0xd0], UR8 ;  /* 0x0000d0080a3f75b2 */ /* 0x0001220008000100 */
[----:B------:R0:W0:Y:S01]  /*0370*/  SYNCS.EXCH.64 URZ, [UR10+0x10], UR6 ;  /* 0x000010060a3f75b2 */ /* 0x0000220008000100 */
        /* <DEDUP_REMOVED lines=45> */
[----:B-1234-:R-:W-:Y:S01]  /*0650*/  NOP ;  /* 0x0000000000007918 */ /* 0x01efe20000000000 */
.L_x_3:
[----:B0-----:R-:W-:Y:S05]  /*0660*/  BSYNC B0 ;  /* 0x0000000000007941 */ /* 0x001fea0003800000 */
.L_x_2:
[----:B------:R-:W0:Y:S01]  /*0670*/  SHFL.IDX PT, R5, R0, RZ, 0x1f ;  /* 0x00001fff00057589 */ /* 0x000e2200000e0000 */
[----:B------:R-:W-:Y:S01]  /*0680*/  ELECT P0, URZ, PT ;  /* 0x00000000003f782f */ /* 0x000fe20003800000 */
[----:B------:R-:W-:Y:S01]  /*0690*/  NOP ;  /* 0x0000000000007918 */ /* 0x000fe20000000000 */
[----:B------:R-:W-:Y:S01]  /*06a0*/  ELECT P1, URZ, PT ;  /* 0x00000000003f782f */ /* 0x000fe20003820000 */
[----:B------:R-:W1:Y:S01]  /*06b0*/  SHFL.IDX PT, R4, R0, RZ, 0x1f ;  /* 0x00001fff00047589 */ /* 0x000e6200000e0000 */
[----:B------:R-:W-:Y:S01]  /*06c0*/  UMOV UR6, 0x20 ;  /* 0x0000002000067882 */ /* 0x000fe20000000000 */
[----:B------:R-:W-:Y:S01]  /*06d0*/  UMOV UR13, 0x80 ;  /* 0x00000080000d7882 */ /* 0x000fe20000000000 */
[----:B------:R-:W-:Y:S01]  /*06e0*/  NOP ;  /* 0x0000000000007918 */ /* 0x000fe20000000000 */
[----:B------:R2:W3:Y:S01]  /*06f0*/  SHFL.IDX PT, R0, R3, RZ, 0x1f ;  /* 0x00001fff03007589 */ /* 0x0004e200000e0000 */
[----:B------:R-:W-:Y:S01]  /*0700*/  ULDC.64 UR28, c[0x0][0x208] ;  /* 0x00008200001c7ab9 */ /* 0x000fe20000000a00 */
[----:B--2---:R-:W-:-:S04]  /*0710*/  SHF.R.S32.HI R3, RZ, 0x1f, R2 ;  /* 0x0000001fff037819 */ /* 0x004fc80000011402 */
[----:B------:R-:W-:Y:S02]  /*0720*/  LEA.HI R3, R3, R2, RZ, 0x7 ;  /* 0x0000000203037211 */ /* 0x000fe400078f38ff */
[----:B0-----:R-:W-:Y:S02]  /*0730*/  ISETP.NE.OR P0, PT, R5, RZ, !P0 ;  /* 0x000000ff0500720c */ /* 0x001fe40004705670 */
[----:B------:R-:W-:Y:S02]  /*0740*/  LOP3.LUT R3, R3, 0xffffff80, RZ, 0xc0, !PT ;  /* 0xffffff8003037812 */ /* 0x000fe400078ec0ff */
[----:B-1----:R-:W-:-:S03]  /*0750*/  ISETP.NE.OR P1, PT, R4, RZ, !P1 ;  /* 0x000000ff0400720c */ /* 0x002fc60004f25670 */
[----:B------:R-:W-:Y:S01]  /*0760*/  IMAD.IADD R3, R2, 0x1, -R3 ;  /* 0x0000000102037824 */ /* 0x000fe200078e0a03 */
[----:B---3--:R-:W-:-:S05]  /*0770*/  R2UR UR14, R0 ;  /* 0x00000000000e72ca */ /* 0x008fca00000e0000 */
[----:B------:R-:W-:-:S04]  /*0780*/  VOTEU.ALL UP0, P0 ;  /* 0x00000000003f7886 */ /* 0x000fc80000000000 */
[----:B------:R-:W-:Y:S01]  /*0790*/  VOTEU.ALL UP1, P1 ;  /* 0x00000000003f7886 */ /* 0x000fe20000820000 */
[----:B------:R-:W0:Y:S01]  /*07a0*/  @!UP0 S2UR UR9, SR_CgaCtaId ;  /* 0x00000000000989c3 */ /* 0x000e220000008800 */
[----:B------:R-:W-:Y:S01]  /*07b0*/  @!UP0 UMOV UR8, 0x400 ;  /* 0x0000040000088882 */ /* 0x000fe20000000000 */
[----:B------:R-:W-:-:S04]  /*07c0*/  @!UP0 UIADD3 UR6, -UR6, 0x100000, URZ ;  /* 0x0010000006068890 */ /* 0x000fc8000fffe13f */
[----:B------:R-:W-:Y:S02]  /*07d0*/  @!UP0 USHF.L.U32 UR7, UR6, 0xb, URZ ;  /* 0x0000000b06078899 */ /* 0x000fe4000800063f */
[----:B------:R-:W-:Y:S01]  /*07e0*/  @!UP0 USHF.L.U32 UR6, UR6, 0x1, URZ ;  /* 0x0000000106068899 */ /* 0x000fe2000800063f */
[----:B------:R-:W-:Y:S01]  /*07f0*/  @!UP1 UMOV UR11, 0x400 ;  /* 0x00000400000b9882 */ /* 0x000fe20000000000 */
[----:B------:R-:W-:Y:S01]  /*0800*/  VOTEU.ALL UP2, P1 ;  /* 0x00000000003f7886 */ /* 0x000fe20000840000 */
[----:B------:R-:W-:Y:S01]  /*0810*/  VOTEU.ALL UP3, P1 ;  /* 0x00000000003f7886 */ /* 0x000fe20000860000 */
[----:B------:R-:W-:Y:S01]  /*0820*/  VOTEU.ALL UP4, P1 ;  /* 0x00000000003f7886 */ /* 0x000fe20000880000 */
[----:B------:R-:W1:Y:S01]  /*0830*/  @!UP1 S2UR UR12, SR_CgaCtaId ;  /* 0x00000000000c99c3 */ /* 0x000e620000008800 */
[----:B------:R-:W-:Y:S01]  /*0840*/  VOTEU.ALL UP5, P1 ;  /* 0x00000000003f7886 */ /* 0x000fe200008a0000 */
[----:B------:R-:W-:Y:S01]  /*0850*/  ISETP.NE.AND P1, PT, RZ, UR16, PT ;  /* 0x00000010ff007c0c */ /* 0x000fe2000bf25270 */
[----:B0-----:R-:W-:-:S02]  /*0860*/  @!UP0 ULEA UR10, UR9, UR8, 0x18 ;  /* 0x00000008090a8291 */ /* 0x001fc4000f8ec03f */
[----:B------:R-:W-:-:S04]  /*0870*/  @!UP1 UIADD3 UR8, -UR13, 0x100000, URZ ;  /* 0x001000000d089890 */ /* 0x000fc8000fffe13f */
[----:B------:R-:W-:Y:S02]  /*0880*/  @!UP1 USHF.L.U32 UR9, UR8, 0xb, URZ ;  /* 0x0000000b08099899 */ /* 0x000fe4000800063f */
[----:B------:R-:W-:Y:S01]  /*0890*/  @!UP1 USHF.L.U32 UR8, UR8, 0x1, URZ ;  /* 0x0000000108089899 */ /* 0x000fe2000800063f */
[----:B------:R-:W-:Y:S01]  /*08a0*/  VOTEU.ALL UP0, P0 ;  /* 0x00000000003f7886 */ /* 0x000fe20000000000 */
[----:B-1----:R-:W-:Y:S01]  /*08b0*/  @!UP1 ULEA UR11, UR12, UR11, 0x18 ;  /* 0x0000000b0c0b9291 */ /* 0x002fe2000f8ec03f */
[----:B------:R-:W-:Y:S01]  /*08c0*/  VOTEU.ALL UP1, P0 ;  /* 0x00000000003f7886 */ /* 0x000fe20000020000 */
[----:B------:R-:W0:Y:S02]  /*08d0*/  FENCE.VIEW.ASYNC.S ;  /* 0x00000000000073c6 */ /* 0x000e240000000000 */
[----:B0-----:R-:W0:Y:S02]  /*08e0*/  @!UP0 SYNCS.EXCH.64 URZ, [UR10+0x1c0], UR6 ;  /* 0x0001c0060a3f85b2 */ /* 0x001e240008000100 */
[----:B------:R1:W0:Y:S01]  /*08f0*/  @!UP1 SYNCS.EXCH.64 URZ, [UR10+0x1c8], UR6 ;  /* 0x0001c8060a3f95b2 */ /* 0x0002220008000100 */
[----:B------:R-:W-:Y:S01]  /*0900*/  NOP ;  /* 0x0000000000007918 */ /* 0x000fe20000000000 */
[----:B-1----:R-:W-:-:S02]  /*0910*/  ULDC.64 UR6, c[0x0][0x598] ;  /* 0x0001660000067ab9 */ /* 0x002fc40000000a00 */
[----:B------:R-:W-:Y:S02]  /*0920*/  ISETP.NE.U32.AND P0, PT, RZ, UR6, PT ;  /* 0x00000006ff007c0c */ /* 0x000fe4000bf05070 */
[----:B------:R1:W0:Y:S02]  /*0930*/  @!UP2 SYNCS.EXCH.64 URZ, [UR11+0x1a0], UR8 ;  /* 0x0001a0080b3fa5b2 */ /* 0x0002240008000100 */
[----:B------:R-:W-:Y:S01]  /*0940*/  ISETP.NE.AND.EX P0, PT, RZ, UR7, PT, P0 ;  /* 0x00000007ff007c0c */ /* 0x000fe2000bf05300 */
[----:B------:R1:W0:Y:S01]  /*0950*/  @!UP3 SYNCS.EXCH.64 URZ, [UR11+0x1a8], UR8 ;  /* 0x0001a8080b3fb5b2 */ /* 0x0002220008000100 */
[----:B------:R1:W0:Y:S01]  /*0960*/  @!UP4 SYNCS.EXCH.64 URZ, [UR11+0x1b0], UR8 ;  /* 0x0001b0080b3fc5b2 */ /* 0x0002220008000100 */
[----:B------:R1:W0:Y:S01]  /*0970*/  @!UP5 SYNCS.EXCH.64 URZ, [UR11+0x1b8], UR8 ;  /* 0x0001b8080b3fd5b2 */ /* 0x0002220008000100 */
[----:B------:R-:W-:Y:S01]  /*0980*/  NOP ;  /* 0x0000000000007918 */ /* 0x000fe20000000000 */
[----:B0-----:R-:W-:Y:S08]  /*0990*/  BAR.SYNC.DEFER_BLOCKING 0x0 ;  /* 0x0000000000007b1d */ /* 0x001ff00000010000 */
[----:B-1----:R-:W-:Y:S05]  /*09a0*/  @!P0 BRA `(.L_x_4) ;  /* 0x0000000000208947 */ /* 0x002fea0003800000 */
[----:B------:R-:W0:Y:S02]  /*09b0*/  LDC.64 R4, c[0x0][0x598] ;  /* 0x00016600ff047b82 */ /* 0x000e240000000a00 */
[----:B0-----:R-:W2:Y:S02]  /*09c0*/  LDG.E.64 R4, desc[UR28][R4.64] ;  /* 0x0000001c04047981 */ /* 0x001ea4000c1e1b00 */
[----:B--2---:R-:W-:-:S04]  /*09d0*/  ISETP.NE.U32.AND P0, PT, R4, RZ, PT ;  /* 0x000000ff0400720c */ /* 0x004fc80003f05070 */
[----:B------:R-:W-:-:S13]  /*09e0*/  ISETP.NE.AND.EX P0, PT, R5, RZ, PT, P0 ;  /* 0x000000ff0500720c */ /* 0x000fda0003f05300 */
[----:B------:R-:W-:Y:S05]  /*09f0*/  @!P0 BRA `(.L_x_4) ;  /* 0x00000000000c8947 */ /* 0x000fea0003800000 */
[----:B------:R-:W2:Y:S02]  /*0a00*/  LD.E R4, desc[UR28][R4.64] ;  /* 0x0000001c04047980 */ /* 0x000ea4000c101900 */
[----:B--2---:R-:W-:Y:S01]  /*0a10*/  R2UR UR24, R4 ;  /* 0x00000000041872ca */ /* 0x004fe200000e0000 */
[----:B------:R-:W-:-:S14]  /*0a20*/  BRA `(.L_x_5) ;  /* 0x0000000000247947 */ /* 0x000fdc0003800000 */
.L_x_4:
[----:B------:R-:W-:Y:S02]  /*0a30*/  ULDC.64 UR6, c[0x0][0x588] ;  /* 0x0001620000067ab9 */ /* 0x000fe40000000a00 */
[----:B------:R-:W-:-:S04]  /*0a40*/  ISETP.NE.U32.AND P0, PT, RZ, UR6, PT ;  /* 0x00000006ff007c0c */ /* 0x000fc8000bf05070 */
[----:B------:R-:W-:-:S13]  /*0a50*/  ISETP.NE.AND.EX P0, PT, RZ, UR7, PT, P0 ;  /* 0x00000007ff007c0c */ /* 0x000fda000bf05300 */
[----:B------:R-:W-:Y:S05]  /*0a60*/  @!P0 BRA `(.L_x_6) ;  /* 0x0000000000108947 */ /* 0x000fea0003800000 */
[----:B------:R-:W0:Y:S02]  /*0a70*/  LDC.64 R4, c[0x0][0x588] ;  /* 0x00016200ff047b82 */ /* 0x000e240000000a00 */
[----:B0-----:R-:W2:Y:S02]  /*0a80*/  LDG.E R4, desc[UR28][R4.64] ;  /* 0x0000001c04047981 */ /* 0x001ea4000c1e1900 */
[----:B--2---:R-:W-:Y:S01]  /*0a90*/  R2UR UR24, R4 ;  /* 0x00000000041872ca */ /* 0x004fe200000e0000 */
[----:B------:R-:W-:-:S14]  /*0aa0*/  BRA `(.L_x_5) ;  /* 0x0000000000047947 */ /* 0x000fdc0003800000 */
.L_x_6:
[----:B------:R-:W-:-:S05]  /*0ab0*/  ULDC UR24, c[0x0][0x580] ;  /* 0x0001600000187ab9 */ /* 0x000fca0000000800 */
.L_x_5:
[----:B------:R-:W-:Y:S02]  /*0ac0*/  ULDC.64 UR6, c[0x0][0x5a0] ;  /* 0x0001680000067ab9 */ /* 0x000fe40000000a00 */
[----:B------:R-:W-:-:S04]  /*0ad0*/  ISETP.NE.U32.AND P0, PT, RZ, UR6, PT ;  /* 0x00000006ff007c0c */ /* 0x000fc8000bf05070 */
[----:B------:R-:W-:-:S13]  /*0ae0*/  ISETP.NE.AND.EX P0, PT, RZ, UR7, PT, P0 ;  /* 0x00000007ff007c0c */ /* 0x000fda000bf05300 */
[----:B------:R-:W-:Y:S05]  /*0af0*/  @!P0 BRA `(.L_x_7) ;  /* 0x0000000000208947 */ /* 0x000fea0003800000 */
        /* <DEDUP_REMOVED lines=8> */
.L_x_7:
        /* <DEDUP_REMOVED lines=8> */
.L_x_9:
[----:B------:R-:W-:-:S05]  /*0c00*/  ULDC UR19, c[0x0][0x584] ;  /* 0x0001610000137ab9 */ /* 0x000fca0000000800 */
.L_x_8:
[----:B------:R-:W0:Y:S01]  /*0c10*/  LDC R0, c[0x0][0x65c] ;  /* 0x00019700ff007b82 */ /* 0x000e220000000800 */
[----:B------:R-:W1:Y:S01]  /*0c20*/  S2R R12, SR_CTAID.Y ;  /* 0x00000000000c7919 */ /* 0x000e620000002600 */
[----:B------:R-:W-:Y:S01]  /*0c30*/  IMAD.MOV.U32 R5, RZ, RZ, RZ ;  /* 0x000000ffff057224 */ /* 0x000fe200078e00ff */
[----:B------:R-:W-:Y:S01]  /*0c40*/  UISETP.NE.AND UP0, UPT, UR16, 0x2, UPT ;  /* 0x000000021000788c */ /* 0x000fe2000bf05270 */
[----:B------:R-:W2:Y:S01]  /*0c50*/  S2R R4, SR_CTAID.X ;  /* 0x0000000000047919 */ /* 0x000ea20000002500 */
[----:B------:R-:W-:Y:S01]  /*0c60*/  ULDC UR8, c[0x0][0x28c] ;  /* 0x0000a30000087ab9 */ /* 0x000fe20000000800 */
[----:B------:R-:W-:Y:S01]  /*0c70*/  UMOV UR18, URZ ;  /* 0x0000003f00127c82 */ /* 0x000fe20008000000 */
[----:B------:R-:W-:Y:S02]  /*0c80*/  UIADD3 UR8, UR8, 0x1f, URZ ;  /* 0x0000001f08087890 */ /* 0x000fe4000fffe03f */
[----:B------:R-:W-:Y:S01]  /*0c90*/  PLOP3.LUT P0, PT, PT, PT, UP0, 0x80, 0x0 ;  /* 0x000000000000781c */ /* 0x000fe20003f0f008 */
[----:B------:R-:W-:Y:S01]  /*0ca0*/  UMOV UR17, URZ ;  /* 0x0000003f00117c82 */ /* 0x000fe20008000000 */
[----:B------:R-:W-:Y:S01]  /*0cb0*/  ULDC.64 UR10, c[0x0][0x650] ;  /* 0x00019400000a7ab9 */ /* 0x000fe20000000a00 */
[----:B------:R-:W-:-:S04]  /*0cc0*/  USHF.R.S32.HI UR9, URZ, 0x1f, UR8 ;  /* 0x0000001f3f097899 */ /* 0x000fc80008011408 */
[----:B------:R-:W-:Y:S01]  /*0cd0*/  ULEA.HI UR9, UR9, UR8, URZ, 0x5 ;  /* 0x0000000809097291 */ /* 0x000fe2000f8f283f */
[----:B0-----:R-:W-:-:S13]  /*0ce0*/  ISETP.NE.AND P3, PT, R0, 0x1, PT ;  /* 0x000000010000780c */ /* 0x001fda0003f65270 */
[----:B------:R-:W2:Y:S01]  /*0cf0*/  @P3 LDC R9, c[0x0][0x10] ;  /* 0x00000400ff093b82 */ /* 0x000ea20000000800 */
[----:B-1----:R-:W-:Y:S02]  /*0d00*/  @P3 IMAD.MOV.U32 R6, RZ, RZ, R12 ;  /* 0x000000ffff063224 */ /* 0x002fe400078e000c */
[----:B------:R-:W-:-:S05]  /*0d10*/  @P3 IMAD.MOV.U32 R7, RZ, RZ, RZ ;  /* 0x000000ffff073224 */ /* 0x000fca00078e00ff */
[----:B------:R-:W0:Y:S01]  /*0d20*/  @!P3 LDC R11, c[0x0][0xc] ;  /* 0x00000300ff0bbb82 */ /* 0x000e220000000800 */
[----:B------:R-:W-:Y:S01]  /*0d30*/  ULDC UR6, c[0x0][0xc] ;  /* 0x0000030000067ab9 */ /* 0x000fe20000000800 */
[----:B------:R-:W-:Y:S01]  /*0d40*/  ULDC UR7, c[0x0][0x10] ;  /* 0x0000040000077ab9 */ /* 0x000fe20000000800 */
[----:B------:R-:W-:Y:S01]  /*0d50*/  ULDC UR8, c[0x0][0x14] ;  /* 0x0000050000087ab9 */ /* 0x000fe20000000800 */
[----:B------:R-:W-:-:S04]  /*0d60*/  UIMAD.WIDE.U32 UR6, UR6, UR7, URZ ;  /* 0x00000007060672a5 */ /* 0x000fc8000f8e003f */
[----:B------:R-:W-:Y:S02]  /*0d70*/  UIMAD.WIDE.U32 UR26, UR6, UR8, URZ ;  /* 0x00000008061a72a5 */ /* 0x000fe4000f8e003f */
[----:B------:R-:W-:Y:S02]  /*0d80*/  UIMAD UR7, UR7, UR8, URZ ;  /* 0x00000008070772a4 */ /* 0x000fe4000f8e023f */
[----:B------:R-:W-:Y:S02]  /*0d90*/  USHF.R.S32.HI UR6, URZ, 0x5, UR9 ;  /* 0x000000053f067899 */ /* 0x000fe40008011409 */
[----:B------:R-:W-:Y:S01]  /*0da0*/  UIADD3 UR7, UR27, UR7, URZ ;  /* 0x000000071b077290 */ /* 0x000fe2000fffe03f */
[----:B--2---:R-:W-:-:S04]  /*0db0*/  @P3 IMAD.WIDE.U32 R8, R4, R9, R6 ;  /* 0x0000000904083225 */ /* 0x004fc800078e0006 */
[----:B------:R-:W-:Y:S02]  /*0dc0*/  @P3 IMAD.MOV.U32 R13, RZ, RZ, R8 ;  /* 0x000000ffff0d3224 */ /* 0x000fe400078e0008 */
[----:B0-----:R-:W-:-:S04]  /*0dd0*/  @!P3 IMAD.WIDE.U32 R6, R11, R12, R4 ;  /* 0x0000000c0b06b225 */ /* 0x001fc800078e0004 */
[----:B------:R-:W-:Y:S02]  /*0de0*/  @P3 IMAD.MOV.U32 R11, RZ, RZ, RZ ;  /* 0x000000ffff0b3224 */ /* 0x000fe400078e00ff */
[----:B------:R-:W-:Y:S02]  /*0df0*/  @!P3 IMAD.MOV.U32 R13, RZ, RZ, R6 ;  /* 0x000000ffff0db224 */ /* 0x000fe400078e0006 */
[----:B------:R-:W-:Y:S02]  /*0e00*/  @P3 IMAD.IADD R10, R9, 0x1, R11 ;  /* 0x00000001090a3824 */ /* 0x000fe400078e020b */
[----:B------:R-:W-:Y:S01]  /*0e10*/  @!P3 IMAD.MOV.U32 R10, RZ, RZ, R7 ;  /* 0x000000ffff0ab224 */ /* 0x000fe200078e0007 */
[----:B------:R0:W-:Y:S01]  /*0e20*/  STL [R1+0x8], R13 ;  /* 0x0000080d01007387 */ /* 0x0001e20000100800 */
[----:B------:R-:W-:Y:S02]  /*0e30*/  IMAD.MOV.U32 R18, RZ, RZ, R13 ;  /* 0x000000ffff127224 */ /* 0x000fe400078e000d */
[----:B------:R-:W-:Y:S01]  /*0e40*/  IMAD.MOV.U32 R19, RZ, RZ, R10 ;  /* 0x000000ffff137224 */ /* 0x000fe200078e000a */
[----:B------:R0:W-:Y:S01]  /*0e50*/  STL [R1+0x4], R10 ;  /* 0x0000040a01007387 */ /* 0x0001e20000100800 */
[----:B------:R-:W-:Y:S05]  /*0e60*/  @P0 BRA `(.L_x_10) ;  /* 0x0000000000280947 */ /* 0x000fea0003800000 */
[----:B------:R-:W-:Y:S01]  /*0e70*/  IADD3 R18, P0, R18, UR26, RZ ;  /* 0x0000001a12127c10 */ /* 0x000fe2000ff1e0ff */
[----:B------:R-:W-:Y:S02]  /*0e80*/  UISETP.GE.U32.AND UP0, UPT, UR6, 0x19, UPT ;  /* 0x000000190600788c */ /* 0x000fe4000bf06070 */
[----:B------:R-:W-:Y:S01]  /*0e90*/  UIMAD.WIDE.U32 UR8, UR6, 0x51eb851f, URZ ;  /* 0x51eb851f060878a5 */ /* 0x000fe2000f8e003f */
[----:B------:R-:W-:Y:S01]  /*0ea0*/  IADD3.X R19, R19, UR7, RZ, P0, !PT ;  /* 0x0000000713137c10 */ /* 0x000fe200087fe4ff */
[----:B------:R1:W-:Y:S01]  /*0eb0*/  STL [R1+0x8], R18 ;  /* 0x0000081201007387 */ /* 0x0003e20000100800 */
[----:B------:R-:W-:Y:S01]  /*0ec0*/  UMOV UR17, URZ ;  /* 0x0000003f00117c82 */ /* 0x000fe20008000000 */
[----:B------:R-:W-:Y:S02]  /*0ed0*/  USHF.R.U32.HI UR8, URZ, 0x3, UR9 ;  /* 0x000000033f087899 */ /* 0x000fe40008011609 */
[----:B------:R1:W-:Y:S02]  /*0ee0*/  STL [R1+0x4], R19 ;  /* 0x0000041301007387 */ /* 0x0003e40000100800 */
[----:B------:R-:W-:-:S02]  /*0ef0*/  UIMAD UR18, UR8, -0x19, UR6 ;  /* 0xffffffe7081278a4 */ /* 0x000fc4000f8e0206 */
[----:B------:R-:W-:-:S12]  /*0f00*/  @UP0 ULOP3.LUT UR17, UR8, 0x1, URZ, 0xc0, !UPT ;  /* 0x0000000108110892 */ /* 0x000fd8000f8ec03f */
.L_x_10:
[----:B------:R-:W-:Y:S01]  /*0f10*/  IMAD.MOV.U32 R8, RZ, RZ, -0x1 ;  /* 0xffffffffff087424 */ /* 0x000fe200078e00ff */
[----:B------:R-:W-:Y:S01]  /*0f20*/  ISETP.GE.U32.AND P0, PT, R18, UR10, PT ;  /* 0x0000000a12007c0c */ /* 0x000fe2000bf06070 */
[----:B------:R-:W-:Y:S01]  /*0f30*/  IMAD.MOV.U32 R6, RZ, RZ, -0x1 ;  /* 0xffffffffff067424 */ /* 0x000fe200078e00ff */
[----:B------:R-:W-:Y:S01]  /*0f40*/  PRMT R0, RZ, 0x7610, R0 ;  /* 0x00007610ff007816 */ /* 0x000fe20000000000 */
[----:B------:R-:W-:Y:S01]  /*0f50*/  IMAD.MOV.U32 R7, RZ, RZ, -0x1 ;  /* 0xffffffffff077424 */ /* 0x000fe200078e00ff */
[----:B------:R2:W-:Y:S01]  /*0f60*/  STL [R1+0xc], R8 ;  /* 0x00000c0801007387 */ /* 0x0005e20000100800 */
[----:B------:R-:W-:-:S03]  /*0f70*/  ISETP.GE.U32.AND.EX P0, PT, R19, UR11, PT, P0 ;  /* 0x0000000b13007c0c */ /* 0x000fc6000bf06100 */
[----:B------:R2:W-:Y:S04]  /*0f80*/  STL [R1], R6 ;  /* 0x0000000601007387 */ /* 0x0005e80000100800 */
[----:B------:R2:W-:Y:S06]  /*0f90*/  STL [R1+0x10], R7 ;  /* 0x0000100701007387 */ /* 0x0005ec0000100800 */
[----:B------:R-:W-:Y:S05]  /*0fa0*/  @P0 BRA `(.L_x_11) ;  /* 0x0000000400680947 */ /* 0x000fea0003800000 */
[----:B------:R-:W3:Y:S01]  /*0fb0*/  LDC.64 R14, c[0x0][0x628] ;  /* 0x00018a00ff0e7b82 */ /* 0x000ee20000000a00 */
[----:B--2---:R-:W-:Y:S02]  /*0fc0*/  IMAD.MOV.U32 R6, RZ, RZ, R18 ;  /* 0x000000ffff067224 */ /* 0x004fe400078e0012 */
[----:B------:R-:W-:-:S05]  /*0fd0*/  IMAD.MOV.U32 R7, RZ, RZ, R19 ;  /* 0x000000ffff077224 */ /* 0x000fca00078e0013 */
[----:B------:R-:W2:Y:S08]  /*0fe0*/  LDC R0, c[0x0][0x630] ;  /* 0x00018c00ff007b82 */ /* 0x000eb00000000800 */
[----:B------:R-:W4:Y:S01]  /*0ff0*/  LDC.64 R16, c[0x0][0x620] ;  /* 0x00018800ff107b82 */ /* 0x000f220000000a00 */
[----:B---3--:R-:W-:-:S04]  /*1000*/  ISETP.NE.U32.AND P0, PT, R14, RZ, PT ;  /* 0x000000ff0e00720c */ /* 0x008fc80003f05070 */
[----:B------:R-:W-:-:S13]  /*1010*/  ISETP.NE.AND.EX P0, PT, R15, RZ, PT, P0 ;  /* 0x000000ff0f00720c */ /* 0x000fda0003f05300 */
[----:B--2-4-:R-:W-:Y:S05]  /*1020*/  @!P0 BRA `(.L_x_12) ;  /* 0x0000000000288947 */ /* 0x014fea0003800000 */
[----:B------:R-:W2:Y:S02]  /*1030*/  LDC R11, c[0x0][0x634] ;  /* 0x00018d00ff0b7b82 */ /* 0x000ea40000000800 */
[----:B--2---:R-:W-:-:S05]  /*1040*/  IADD3 R11, P0, R18, R11, RZ ;  /* 0x0000000b120b7210 */ /* 0x004fca0007f1e0ff */
[----:B0-----:R-:W-:-:S04]  /*1050*/  IMAD.X R13, RZ, RZ, R19, P0 ;  /* 0x000000ffff0d7224 */ /* 0x001fc800000e0613 */
[----:B------:R-:W-:-:S04]  /*1060*/  IMAD.WIDE.U32 R6, R13, R14, RZ ;  /* 0x0000000e0d067225 */ /* 0x000fc800078e00ff */
[----:B------:R-:W-:-:S04]  /*1070*/  IMAD.WIDE.U32 R8, P0, R11, R15, R6 ;  /* 0x0000000f0b087225 */ /* 0x000fc80007800006 */
[----:B------:R-:W-:-:S04]  /*1080*/  IMAD.WIDE.U32 R6, R11, R14, RZ ;  /* 0x0000000e0b067225 */ /* 0x000fc800078e00ff */
[----:B------:R-:W-:Y:S01]  /*1090*/  IMAD.X R11, RZ, RZ, RZ, P0 ;  /* 0x000000ffff0b7224 */ /* 0x000fe200000e06ff */
[----:B------:R-:W-:Y:S01]  /*10a0*/  IADD3 RZ, P0, R7, R8, RZ ;  /* 0x0000000807ff7210 */ /* 0x000fe20007f1e0ff */
[----:B------:R-:W-:-:S04]  /*10b0*/  IMAD.MOV.U32 R10, RZ, RZ, R9 ;  /* 0x000000ffff0a7224 */ /* 0x000fc800078e0009 */
[----:B------:R-:W-:-:S08]  /*10c0*/  IMAD.WIDE.U32.X R6, R13, R15, R10, P0 ;  /* 0x0000000f0d067225 */ /* 0x000fd000000e040a */
.L_x_12:
[-CC-:B------:R-:W-:Y:S01]  /*10d0*/  SHF.R.U64 R25, R6, R0.reuse, R7.reuse ;  /* 0x0000000006197219 */ /* 0x180fe20000001207 */
[----:B0-----:R-:W0:Y:S01]  /*10e0*/  LDC R10, c[0x0][0x618] ;  /* 0x00018600ff0a7b82 */ /* 0x001e220000000800 */
[----:B------:R-:W-:Y:S01]  /*10f0*/  SHF.R.U32.HI R5, RZ, R0, R7 ;  /* 0x00000000ff057219 */ /* 0x000fe20000011607 */
[----:B------:R-:W-:Y:S01]  /*1100*/  IMAD.MOV.U32 R6, RZ, RZ, R18 ;  /* 0x000000ffff067224 */ /* 0x000fe200078e0012 */
[----:B------:R-:W-:Y:S01]  /*1110*/  IADD3 R9, P0, RZ, -R25, RZ ;  /* 0x80000019ff097210 */ /* 0x000fe20007f1e0ff */
[----:B------:R-:W-:Y:S01]  /*1120*/  IMAD.MOV.U32 R7, RZ, RZ, R19 ;  /* 0x000000ffff077224 */ /* 0x000fe200078e0013 */
[----:B------:R-:W-:Y:S01]  /*1130*/  I2FP.F32.U32 R0, R4 ;  /* 0x0000000400007245 */ /* 0x000fe20000201000 */
[----:B------:R-:W-:Y:S02]  /*1140*/  ULDC UR8, c[0x0][0x150] ;  /* 0x0000540000087ab9 */ /* 0x000fe40000000800 */
[----:B------:R-:W2:Y:S01]  /*1150*/  LDC.64 R22, c[0x0][0x640] ;  /* 0x00019000ff167b82 */ /* 0x000ea20000000a00 */
[----:B------:R-:W-:-:S02]  /*1160*/  IMAD.X R11, RZ, RZ, ~R5, P0 ;  /* 0x000000ffff0b7224 */ /* 0x000fc400000e0e05 */
[----:B------:R-:W-:Y:S01]  /*1170*/  FMUL R0, R0, UR8 ;  /* 0x0000000800007c20 */ /* 0x000fe20008400000 */
[----:B------:R-:W-:Y:S01]  /*1180*/  IMAD.WIDE.U32 R6, R9, R16, R6 ;  /* 0x0000001009067225 */ /* 0x000fe200078e0006 */
[----:B------:R-:W-:-:S03]  /*1190*/  ULDC UR8, c[0x0][0x154] ;  /* 0x0000550000087ab9 */ /* 0x000fc60000000800 */
[----:B------:R-:W-:Y:S01]  /*11a0*/  IMAD R8, R11, R16, RZ ;  /* 0x000000100b087224 */ /* 0x000fe200078e02ff */
[----:B------:R-:W3:Y:S01]  /*11b0*/  LDC R5, c[0x0][0x144] ;  /* 0x00005100ff057b82 */ /* 0x000ee20000000800 */
[----:B------:R-:W4:Y:S02]  /*11c0*/  F2I.U32.TRUNC.NTZ R0, R0 ;  /* 0x0000000000007305 */ /* 0x000f24000020f000 */
[----:B------:R-:W-:-:S04]  /*11d0*/  IMAD R9, R9, R17, R8 ;  /* 0x0000001109097224 */ /* 0x000fc800078e0208 */
[----:B------:R-:W-:Y:S01]  /*11e0*/  IMAD.IADD R7, R7, 0x1, R9 ;  /* 0x0000000107077824 */ /* 0x000fe200078e0209 */
[----:B------:R-:W5:Y:S01]  /*11f0*/  LDC R16, c[0x0][0x608] ;  /* 0x00018200ff107b82 */ /* 0x000f620000000800 */
[----:B------:R-:W-:-:S03]  /*1200*/  IMAD.MOV.U32 R9, RZ, RZ, -0x1 ;  /* 0xffffffffff097424 */ /* 0x000fc600078e00ff */
[--C-:B0-----:R-:W-:Y:S02]  /*1210*/  SHF.R.U64 R14, R6, R10, R7.reuse ;  /* 0x0000000a060e7219 */ /* 0x101fe40000001207 */
[----:B------:R-:W-:Y:S02]  /*1220*/  I2FP.F32.U32 R6, R12 ;  /* 0x0000000c00067245 */ /* 0x000fe40000201000 */
[----:B------:R-:W0:Y:S01]  /*1230*/  LDC R20, c[0x0][0x658] ;  /* 0x00019600ff147b82 */ /* 0x000e220000000800 */
[----:B--2---:R-:W-:Y:S01]  /*1240*/  ISETP.NE.U32.AND P0, PT, R22, RZ, PT ;  /* 0x000000ff1600720c */ /* 0x004fe20003f05070 */
[----:B----4-:R-:W-:Y:S02]  /*1250*/  IMAD.MOV R8, RZ, RZ, -R0 ;  /* 0x000000ffff087224 */ /* 0x010fe400078e0a00 */
[----:B------:R-:W-:Y:S01]  /*1260*/  FMUL R6, R6, UR8 ;  /* 0x0000000806067c20 */ /* 0x000fe20008400000 */
[----:B------:R-:W-:Y:S02]  /*1270*/  SHF.R.U32.HI R7, RZ, R10, R7 ;  /* 0x0000000aff077219 */ /* 0x000fe40000011607 */
[----:B------:R-:W-:Y:S01]  /*1280*/  ISETP.NE.AND.EX P0, PT, R23, RZ, PT, P0 ;  /* 0x000000ff1700720c */ /* 0x000fe20003f05300 */
[----:B------:R2:W4:Y:S01]  /*1290*/  F2I.U32.TRUNC.NTZ R13, R6 ;  /* 0x00000006000d7305 */ /* 0x000522000020f000 */
[----:B------:R-:W2:Y:S01]  /*12a0*/  LDC R15, c[0x0][0x148] ;  /* 0x00005200ff0f7b82 */ /* 0x000ea20000000800 */
[----:B---3--:R-:W-:-:S07]  /*12b0*/  IMAD R0, R5, R8, R4 ;  /* 0x0000000805007224 */ /* 0x008fce00078e0204 */
[----:B-1----:R-:W1:Y:S01]  /*12c0*/  LDC R18, c[0x0][0x600] ;  /* 0x00018000ff127b82 */ /* 0x002e620000000800 */
[-CC-:B-----5:R-:W-:Y:S02]  /*12d0*/  SHF.R.U64 R26, R14, R16.reuse, R7.reuse ;  /* 0x000000100e1a7219 */ /* 0x1a0fe40000001207 */
[----:B------:R-:W-:Y:S01]  /*12e0*/  SHF.R.U32.HI R5, RZ, R16, R7 ;  /* 0x00000010ff057219 */ /* 0x000fe20000011607 */
[----:B------:R-:W-:-:S04]  /*12f0*/  IMAD.MOV.U32 R7, RZ, RZ, 0x1 ;  /* 0x00000001ff077424 */ /* 0x000fc800078e00ff */
[----:B------:R-:W3:Y:S01]  /*1300*/  LDC R19, c[0x0][0x648] ;  /* 0x00019200ff137b82 */ /* 0x000ee20000000800 */
[-C--:B0-----:R-:W-:Y:S02]  /*1310*/  SHF.L.U32 R4, R9, R20.reuse, RZ ;  /* 0x0000001409047219 */ /* 0x081fe400000006ff */
[--C-:B------:R-:W-:Y:S02]  /*1320*/  SHF.R.U64 R16, R26, R20, R5.reuse ;  /* 0x000000141a107219 */ /* 0x100fe40000001205 */
[----:B------:R-:W-:Y:S02]  /*1330*/  LOP3.LUT R11, RZ, R4, RZ, 0x33, !PT ;  /* 0x00000004ff0b7212 */ /* 0x000fe400078e33ff */
[-C--:B------:R-:W-:Y:S01]  /*1340*/  SHF.R.U32.HI R5, RZ, R20.reuse, R5 ;  /* 0x00000014ff057219 */ /* 0x080fe20000011605 */
[----:B------:R-:W0:Y:S01]  /*1350*/  LDC R21, c[0x0][0x638] ;  /* 0x00018e00ff157b82 */ /* 0x000e220000000800 */
[----:B------:R-:W-:Y:S01]  /*1360*/  SHF.L.U32 R10, R7, R20, RZ ;  /* 0x00000014070a7219 */ /* 0x000fe200000006ff */
[----:B------:R-:W-:-:S06]  /*1370*/  IMAD.MOV.U32 R4, RZ, RZ, R16 ;  /* 0x000000ffff047224 */ /* 0x000fcc00078e0010 */
[----:B------:R-:W0:Y:S01]  /*1380*/  LDC R24, c[0x0][0x610] ;  /* 0x00018400ff187b82 */ /* 0x000e220000000800 */
[----:B--2-4-:R-:W-:Y:S05]  /*1390*/  @!P0 BRA `(.L_x_13) ;  /* 0x0000000000288947 */ /* 0x014fea0003800000 */
[----:B------:R-:W2:Y:S02]  /*13a0*/  LDC R9, c[0x0][0x64c] ;  /* 0x00019300ff097b82 */ /* 0x000ea40000000800 */
[----:B--2---:R-:W-:-:S05]  /*13b0*/  IADD3 R9, P0, R16, R9, RZ ;  /* 0x0000000910097210 */ /* 0x004fca0007f1e0ff */
[----:B------:R-:W-:-:S04]  /*13c0*/  IMAD.X R17, RZ, RZ, R5, P0 ;  /* 0x000000ffff117224 */ /* 0x000fc800000e0605 */
[----:B------:R-:W-:-:S04]  /*13d0*/  IMAD.WIDE.U32 R4, R17, R22, RZ ;  /* 0x0000001611047225 */ /* 0x000fc800078e00ff */
[----:B------:R-:W-:-:S04]  /*13e0*/  IMAD.WIDE.U32 R6, P0, R9, R23, R4 ;  /* 0x0000001709067225 */ /* 0x000fc80007800004 */
[----:B------:R-:W-:-:S04]  /*13f0*/  IMAD.WIDE.U32 R4, R9, R22, RZ ;  /* 0x0000001609047225 */ /* 0x000fc800078e00ff */
[----:B------:R-:W-:Y:S01]  /*1400*/  IMAD.X R9, RZ, RZ, RZ, P0 ;  /* 0x000000ffff097224 */ /* 0x000fe200000e06ff */
[----:B------:R-:W-:Y:S01]  /*1410*/  IADD3 RZ, P0, R5, R6, RZ ;  /* 0x0000000605ff7210 */ /* 0x000fe20007f1e0ff */
[----:B------:R-:W-:-:S04]  /*1420*/  IMAD.MOV.U32 R8, RZ, RZ, R7 ;  /* 0x000000ffff087224 */ /* 0x000fc800078e0007 */
[----:B------:R-:W-:-:S08]  /*1430*/  IMAD.WIDE.U32.X R4, R17, R23, R8, P0 ;  /* 0x0000001711047225 */ /* 0x000fd000000e0408 */
.L_x_13:
[----:B---3--:R-:W-:Y:S01]  /*1440*/  SHF.R.U64 R4, R4, R19, R5 ;  /* 0x0000001304047219 */ /* 0x008fe20000001205 */
[----:B-1----:R-:W-:Y:S01]  /*1450*/  VIADD R5, R18, 0xffffffff ;  /* 0xffffffff12057836 */ /* 0x002fe20000000000 */
[----:B------:R-:W-:Y:S01]  /*1460*/  LOP3.LUT R11, R26, R11, RZ, 0xc0, !PT ;  /* 0x0000000b1a0b7212 */ /* 0x000fe200078ec0ff */
[----:B------:R-:W-:Y:S02]  /*1470*/  IMAD.MOV R13, RZ, RZ, -R13 ;  /* 0x000000ffff0d7224 */ /* 0x000fe400078e0a0d */
[----:B------:R-:W-:Y:S01]  /*1480*/  IMAD.MOV R6, RZ, RZ, -R4 ;  /* 0x000000ffff067224 */ /* 0x000fe200078e0a04 */
[----:B------:R-:W-:Y:S01]  /*1490*/  LOP3.LUT R14, R14, R5, RZ, 0xc0, !PT ;  /* 0x000000050e0e7212 */ /* 0x000fe200078ec0ff */
[----:B------:R-:W-:Y:S02]  /*14a0*/  @P3 IMAD R0, R15, R13, R12 ;  /* 0x0000000d0f003224 */ /* 0x000fe400078e020c */
[----:B------:R-:W-:Y:S02]  /*14b0*/  IMAD R11, R10, R4, R11 ;  /* 0x000000040a0b7224 */ /* 0x000fe400078e020b */
[----:B0-----:R-:W-:-:S02]  /*14c0*/  IMAD R5, R6, R21, R16 ;  /* 0x0000001506057224 */ /* 0x001fc400078e0210 */
[----:B------:R-:W-:Y:S02]  /*14d0*/  IMAD R4, R11, R24, R0 ;  /* 0x000000180b047224 */ /* 0x000fe400078e0200 */
[----:B------:R-:W-:Y:S02]  /*14e0*/  IMAD R5, R5, R18, R14 ;  /* 0x0000001205057224 */ /* 0x000fe400078e020e */
[----:B------:R-:W-:-:S03]  /*14f0*/  IMAD.MOV.U32 R0, RZ, RZ, 0x1 ;  /* 0x00000001ff007424 */ /* 0x000fc600078e00ff */
[----:B------:R-:W-:Y:S02]  /*1500*/  SEL R6, R5, R4, !P3 ;  /* 0x0000000405067207 */ /* 0x000fe40005800000 */
[----:B------:R-:W-:-:S03]  /*1510*/  SEL R4, R4, R5, !P3 ;  /* 0x0000000504047207 */ /* 0x000fc60005800000 */
[----:B------:R3:W-:Y:S04]  /*1520*/  STL [R1+0x10], R6 ;  /* 0x0000100601007387 */ /* 0x0007e80000100800 */
[----:B------:R3:W-:Y:S04]  /*1530*/  STL [R1], R25 ;  /* 0x0000001901007387 */ /* 0x0007e80000100800 */
[----:B------:R3:W-:Y:S02]  /*1540*/  STL [R1+0xc], R4 ;  /* 0x00000c0401007387 */ /* 0x0007e40000100800 */
.L_x_11:
[----:B------:R-:W-:Y:S05]  /*1550*/  @!P1 BRA `(.L_x_14) ;  /* 0x000000b800509947 */ /* 0x000fea0003800000 */
[----:B------:R-:W-:-:S06]  /*1560*/  UISETP.GT.U32.AND UP0, UPT, UR15, 0x1, UPT ;  /* 0x000000010f00788c */ /* 0x000fcc000bf04070 */
[----:B------:R-:W-:-:S13]  /*1570*/  PLOP3.LUT P0, PT, PT, PT, UP0, 0x80, 0x0 ;  /* 0x000000000000781c */ /* 0x000fda0003f0f008 */
[----:B------:R-:W-:Y:S05]  /*1580*/  @P0 EXIT ;  /* 0x000000000000094d */ /* 0x000fea0003800000 */
.L_x_15:
[----:B------:R-:W-:-:S08]  /*1590*/  NOP ;  /* 0x0000000000007918 */ /* 0x000fd00000000000 */
[----:B------:R-:W4:Y:S02]  /*15a0*/  USETMAXREG.TRY_ALLOC.CTAPOOL UP0, 0xe8 ;  /* 0x000000e8000079c8 */ /* 0x000f240008000600 */
[----:B----4-:R-:W-:-:S13]  /*15b0*/  PLOP3.LUT P0, PT, PT, PT, UP0, 0x80, 0x0 ;  /* 0x000000000000781c */ /* 0x010fda0003f0f008 */
[----:B------:R-:W-:Y:S05]  /*15c0*/  @!P0 BRA `(.L_x_15) ;  /* 0xfffffffc00f08947 */ /* 0x000fea000383ffff */
[----:B------:R-:W-:-:S13]  /*15d0*/  LOP3.LUT P0, RZ, R0, 0xff, RZ, 0xc0, !PT ;  /* 0x000000ff00ff7812 */ /* 0x000fda000780c0ff */
[----:B------:R-:W-:Y:S05]  /*15e0*/  @!P0 EXIT ;  /* 0x000000000000894d */ /* 0x000fea0003800000 */
[----:B------:R-:W4:Y:S01]  /*15f0*/  S2UR UR4, SR_CgaCtaId ;  /* 0x00000000000479c3 */ /* 0x000f220000008800 */
[----:B------:R-:W-:Y:S01]  /*1600*/  SHF.R.S32.HI R0, RZ, 0x1f, R3 ;  /* 0x0000001fff007819 */ /* 0x000fe20000011403 */
[----:B------:R-:W-:Y:S01]  /*1610*/  UIADD3 UR11, UR14, -0x1, URZ ;  /* 0xffffffff0e0b7890 */ /* 0x000fe2000fffe03f */
[----:B------:R-:W-:Y:S02]  /*1620*/  UMOV UR10, 0x400 ;  /* 0x00000400000a7882 */ /* 0x000fe40000000000 */
[CC--:B------:R-:W-:Y:S01]  /*1630*/  LEA.HI R2, R0.reuse, R3.reuse, RZ, 0x2 ;  /* 0x0000000300027211 */ /* 0x0c0fe200078f10ff */
[----:B------:R-:W-:Y:S01]  /*1640*/  UISETP.LT.AND UP0, UPT, UR6, 0x1, UPT ;  /* 0x000000010600788c */ /* 0x000fe2000bf01270 */
[----:B------:R-:W-:Y:S01]  /*1650*/  LEA.HI R0, R0, R3, RZ, 0x5 ;  /* 0x0000000300007211 */ /* 0x000fe200078f28ff */
[----:B------:R-:W-:Y:S01]  /*1660*/  ULOP3.LUT UR8, UR5, 0x1, URZ, 0xfc, !UPT ;  /* 0x0000000105087892 */ /* 0x000fe2000f8efc3f */
[--C-:B------:R-:W-:Y:S01]  /*1670*/  SHF.R.S32.HI R228, RZ, 0x2, R2.reuse ;  /* 0x00000002ffe47819 */ /* 0x100fe20000011402 */
[----:B------:R-:W-:Y:S01]  /*1680*/  USEL UR12, UR6, 0x1, UP0 ;  /* 0x00000001060c7887 */ /* 0x000fe20008000000 */
[----:B------:R-:W-:Y:S01]  /*1690*/  SHF.R.S32.HI R5, RZ, 0x1f, R2 ;  /* 0x0000001fff057819 */ /* 0x000fe20000011402 */
[----:B------:R-:W-:Y:S01]  /*16a0*/  UISETP.NE.AND UP0, UPT, UR11, URZ, UPT ;  /* 0x0000003f0b00728c */ /* 0x000fe2000bf05270 */
[----:B------:R-:W-:Y:S01]  /*16b0*/  SHF.R.S32.HI R3, RZ, 0x5, R0 ;  /* 0x00000005ff037819 */ /* 0x000fe20000011400 */
[----:B------:R-:W-:Y:S01]  /*16c0*/  USHF.L.U32 UR9, UR6, 0x1, URZ ;  /* 0x0000000106097899 */ /* 0x000fe2000800063f */
[----:B------:R-:W-:Y:S01]  /*16d0*/  LEA.HI R5, R5, R228, RZ, 0x3 ;  /* 0x000000e405057211 */ /* 0x000fe200078f18ff */
[----:B------:R-:W-:-:S02]  /*16e0*/  UIADD3 UR12, -UR12, UR6, URZ ;  /* 0x000000060c0c7290 */ /* 0x000fc4000fffe13f */
[----:B------:R-:W-:Y:S01]  /*16f0*/  USEL UR13, URZ, 0x1, UP0 ;  /* 0x000000013f0d7887 */ /* 0x000fe20008000000 */
[----:B------:R-:W-:Y:S01]  /*1700*/  LOP3.LUT R5, R5, 0xfffffff8, RZ, 0xc0, !PT ;  /* 0xfffffff805057812 */ /* 0x000fe200078ec0ff */
[----:B----4-:R-:W-:-:S04]  /*1710*/  ULEA UR10, UR4, UR10, 0x18 ;  /* 0x0000000a040a7291 */ /* 0x010fc8000f8ec03f */
[----:B------:R-:W-:Y:S01]  /*1720*/  IMAD.IADD R228, R228, 0x1, -R5 ;  /* 0x00000001e4e47824 */ /* 0x000fe200078e0a05 */
[----:B------:R-:W-:Y:S02]  /*1730*/  USHF.L.U32 UR4, UR11, 0x3, URZ ;  /* 0x000000030b047899 */ /* 0x000fe4000800063f */
[----:B------:R-:W-:Y:S01]  /*1740*/  UIADD3 UR11, UR10, 0x1a0, URZ ;  /* 0x000001a00a0b7890 */ /* 0x000fe2000fffe03f */
[C-C-:B------:R-:W-:Y:S01]  /*1750*/  IMAD R0, R3.reuse, -0x10, -R228.reuse ;  /* 0xfffffff003007824 */ /* 0x140fe200078e0ae4 */
[----:B------:R-:W-:Y:S01]  /*1760*/  ULOP3.LUT UR4, UR4, 0x8, URZ, 0xc0, !UPT ;  /* 0x0000000804047892 */ /* 0x000fe2000f8ec03f */
[--C-:B------:R-:W-:Y:S01]  /*1770*/  SHF.R.S32.HI R229, RZ, 0x1f, R228.reuse ;  /* 0x0000001fffe57819 */ /* 0x100fe200000114e4 */
[----:B------:R-:W-:Y:S02]  /*1780*/  ULEA UR14, UR14, UR11, 0x3 ;  /* 0x0000000b0e0e7291 */ /* 0x000fe4000f8e183f */
[----:B------:R-:W-:Y:S02]  /*1790*/  ULOP3.LUT UR15, UR4, 0x8, URZ, 0x3c, !UPT ;  /* 0x00000008040f7892 */ /* 0x000fe4000f8e3c3f */
[----:B------:R-:W-:Y:S01]  /*17a0*/  ULOP3.LUT UR16, UR4, 0x18, URZ, 0x3c, !UPT ;  /* 0x0000001804107892 */ /* 0x000fe2000f8e3c3f */
[----:B------:R-:W-:-:S02]  /*17b0*/  IMAD.WIDE R228, R3, 0x10, R228 ;  /* 0x0000001003e47825 */ /* 0x000fc400078e02e4 */
[----:B------:R-:W-:Y:S02]  /*17c0*/  ULDC UR4, c[0x0][0x284] ;  /* 0x0000a10000047ab9 */ /* 0x000fe40000000800 */
[----:B------:R-:W-:-:S05]  /*17d0*/  VIADD R0, R0, UR4 ;  /* 0x0000000400007c36 */ /* 0x000fca0008000000 */
[----:B------:R4:W-:Y:S02]  /*17e0*/  STL [R1+0x14], R0 ;  /* 0x0000140001007387 */ /* 0x0009e40000100800 */
.L_x_266:
[----:B----4-:R-:W-:Y:S01]  /*17f0*/  IMAD.U32 R0, RZ, RZ, UR13 ;  /* 0x0000000dff007e24 */ /* 0x010fe2000f8e00ff */
[----:B0-2---:R-:W4:Y:S01]  /*1800*/  LDC R2, c[0x0][0x28c] ;  /* 0x0000a300ff027b82 */ /* 0x005f220000000800 */
[----:B------:R-:W-:Y:S01]  /*1810*/  UMOV UR4, URZ ;  /* 0x0000003f00047c82 */ /* 0x000fe20008000000 */
[----:B------:R-:W-:Y:S02]  /*1820*/  UMOV UR25, UR18 ;  /* 0x0000001200197c82 */ /* 0x000fe40008000000 */
[----:B------:R-:W-:-:S04]  /*1830*/  SHF.L.U32 R0, R0, 0x1f, RZ ;  /* 0x0000001f00007819 */ /* 0x000fc800000006ff */
[----:B------:R-:W5:Y:S01]  /*1840*/  SYNCS.PHASECHK.TRANS64.TRYWAIT P0, [UR14+-0x8], R0 ;  /* 0xfffff800ff0075a7 */ /* 0x000f62000800014e */
[----:B----4-:R-:W-:Y:S01]  /*1850*/  ISETP.GE.AND P1, PT, R2, 0x1, PT ;  /* 0x000000010200780c */ /* 0x010fe20003f26270 */
[----:B-1-3-5:R-:W-:-:S12]  /*1860*/  @!P0 BRA `(.L_x_16) ;  /* 0x000000d000a08947 */ /* 0x02afd80003800000 */
.L_x_309:
[----:B------:R-:W-:Y:S01]  /*1870*/  UMOV UR20, URZ ;  /* 0x0000003f00147c82 */ /* 0x000fe20008000000 */
[----:B------:R-:W-:Y:S01]  /*1880*/  UMOV UR21, URZ ;  /* 0x0000003f00157c82 */ /* 0x000fe20008000000 */
[----:B------:R-:W-:Y:S01]  /*1890*/  IMAD.MOV.U32 R224, RZ, RZ, RZ ;  /* 0x000000ffffe07224 */ /* 0x000fe200078e00ff */
[----:B----4-:R-:W-:Y:S01]  /*18a0*/  CS2R R2, SRZ ;  /* 0x0000000000027805 */ /* 0x010fe2000001ff00 */
[----:B------:R-:W-:Y:S01]  /*18b0*/  IMAD.MOV.U32 R0, RZ, RZ, RZ ;  /* 0x000000ffff007224 */ /* 0x000fe200078e00ff */
[----:B---3--:R-:W-:Y:S02]  /*18c0*/  CS2R R4, SRZ ;  /* 0x0000000000047805 */ /* 0x008fe4000001ff00 */
[----:B--2---:R-:W-:Y:S02]  /*18d0*/  CS2R R6, SRZ ;  /* 0x0000000000067805 */ /* 0x004fe4000001ff00 */
[----:B------:R-:W-:Y:S02]  /*18e0*/  CS2R R8, SRZ ;  /* 0x0000000000087805 */ /* 0x000fe4000001ff00 */
[----:B0-----:R-:W-:-:S02]  /*18f0*/  CS2R R10, SRZ ;  /* 0x00000000000a7805 */ /* 0x001fc4000001ff00 */
[----:B------:R-:W-:Y:S02]  /*1900*/  CS2R R12, SRZ ;  /* 0x00000000000c7805 */ /* 0x000fe4000001ff00 */
[----:B------:R-:W-:Y:S02]  /*1910*/  CS2R R14, SRZ ;  /* 0x00000000000e7805 */ /* 0x000fe4000001ff00 */
[----:B------:R-:W-:Y:S02]  /*1920*/  CS2R R16, SRZ ;  /* 0x0000000000107805 */ /* 0x000fe4000001ff00 */
[----:B-1----:R-:W-:Y:S02]  /*1930*/  CS2R R18, SRZ ;  /* 0x0000000000127805 */ /* 0x002fe4000001ff00 */
[----:B------:R-:W-:Y:S02]  /*1940*/  CS2R R20, SRZ ;  /* 0x0000000000147805 */ /* 0x000fe4000001ff00 */
[----:B------:R-:W-:-:S02]  /*1950*/  CS2R R22, SRZ ;  /* 0x0000000000167805 */ /* 0x000fc4000001ff00 */
[----:B------:R-:W-:Y:S02]  /*1960*/  CS2R R136, SRZ ;  /* 0x0000000000887805 */ /* 0x000fe4000001ff00 */
[----:B------:R-:W-:Y:S02]  /*1970*/  CS2R R138, SRZ ;  /* 0x00000000008a7805 */ /* 0x000fe4000001ff00 */
[----:B------:R-:W-:Y:S02]  /*1980*/  CS2R R140, SRZ ;  /* 0x00000000008c7805 */ /* 0x000fe4000001ff00 */
[----:B------:R-:W-:Y:S02]  /*1990*/  CS2R R142, SRZ ;  /* 0x00000000008e7805 */ /* 0x000fe4000001ff00 */
        /* <DEDUP_REMOVED lines=39> */
[----:B------:R-:W-:Y:S01]  /*1c10*/  CS2R R222, SRZ ;  /* 0x0000000000de7805 */ /* 0x000fe2000001ff00 */
[----:B------:R-:W-:Y:S01]  /*1c20*/  IMAD.U32 R225, RZ, RZ, UR17 ;  /* 0x00000011ffe17e24 */ /* 0x000fe2000f8e00ff */
        /* <DEDUP_REMOVED lines=55> */
[----:B------:R-:W-:Y:S01]  /*1fa0*/  CS2R R38, SRZ ;  /* 0x0000000000267805 */ /* 0x000fe2000001ff00 */
[----:B------:R-:W-:Y:S06]  /*1fb0*/  @!P1 BRA `(.L_x_17) ;  /* 0x0000000c00b09947 */ /* 0x000fec0003800000 */
[----:B------:R-:W-:-:S06]  /*1fc0*/  UISETP.NE.AND UP0, UPT, UR8, 0x3, UPT ;  /* 0x000000030800788c */ /* 0x000fcc000bf05270 */
[----:B------:R-:W-:-:S13]  /*1fd0*/  PLOP3.LUT P1, PT, PT, PT, UP0, 0x80, 0x0 ;  /* 0x000000000000781c */ /* 0x000fda0003f2f008 */
[----:B------:R-:W-:Y:S05]  /*1fe0*/  @!P1 BRA `(.L_x_18) ;  /* 0x0000000000049947 */ /* 0x000fea0003800000 */
[----:B------:R-:W-:Y:S01]  /*1ff0*/  BPT.TRAP 0x1 ;  /* 0x000000040000795c */ /* 0x000fe20000300000 */
.L_x_18:
[----:B------:R-:W-:Y:S01]  /*2000*/  ULEA UR20, UR18, UR10, 0x3 ;  /* 0x0000000a12147291 */ /* 0x000fe2000f8e183f */
[----:B------:R-:W-:-:S05]  /*2010*/  IMAD.U32 R0, RZ, RZ, UR17 ;  /* 0x00000011ff007e24 */ /* 0x000fca000f8e00ff */
[----:B------:R-:W-:-:S04]  /*2020*/  SHF.L.U32 R0, R0, 0x1f, RZ ;  /* 0x0000001f00007819 */ /* 0x000fc800000006ff */
[----:B------:R0:W1:Y:S01]  /*2030*/  SYNCS.PHASECHK.TRANS64.TRYWAIT P0, [UR20], R0 ;  /* 0x00000000ff0075a7 */ /* 0x0000620008000154 */
[----:B------:R-:W-:Y:S05]  /*2040*/  @!P1 BRA `(.L_x_19) ;  /* 0x0000000000049947 */ /* 0x000fea0003800000 */
[----:B------:R-:W-:Y:S01]  /*2050*/  BPT.TRAP 0x1 ;  /* 0x000000040000795c */ /* 0x000fe20000300000 */
.L_x_19:
[----:B------:R-:W-:Y:S01]  /*2060*/  UMOV UR4, 0x1 ;  /* 0x0000000100047882 */ /* 0x000fe20000000000 */
[----:B------:R-:W-:Y:S01]  /*2070*/  IMAD.MOV.U32 R224, RZ, RZ, RZ ;  /* 0x000000ffffe07224 */ /* 0x000fe200078e00ff */
[----:B-1----:R-:W-:Y:S06]  /*2080*/  @P0 BRA `(.L_x_20) ;  /* 0x0000000000080947 */ /* 0x002fec0003800000 */
[----:B------:R-:W1:Y:S02]  /*2090*/  SYNCS.PHASECHK.TRANS64.TRYWAIT P0, [UR20], R0 ;  /* 0x00000000ff0075a7 */ /* 0x000e640008000154 */
[----:B-1----:R-:W-:Y:S05]  /*20a0*/  @!P0 BRA `(.L_x_21) ;  /* 0x000000c800a88947 */ /* 0x002fea0003800000 */
.L_x_20:
[----:B------:R-:W-:Y:S01]  /*20b0*/  UIADD3 UR21, UR10, 0xca80, URZ ;  /* 0x0000ca800a157890 */ /* 0x000fe2000fffe03f */
[----:B------:R-:W-:Y:S01]  /*20c0*/  WARPGROUP.ARRIVE ;  /* 0x00000000000079c5 */ /* 0x000fe20000000000 */
[----:B------:R-:W-:Y:S01]  /*20d0*/  UIADD3 UR20, UR10, 0x280, URZ ;  /* 0x000002800a147890 */ /* 0x000fe2000fffe03f */
[----:B01----:R-:W-:Y:S01]  /*20e0*/  IMAD.MOV.U32 R0, RZ, RZ, RZ ;  /* 0x000000ffff007224 */ /* 0x003fe200078e00ff */
[----:B------:R-:W-:Y:S01]  /*20f0*/  USHF.R.U32.HI UR21, URZ, 0x4, UR21 ;  /* 0x000000043f157899 */ /* 0x000fe20008011615 */
[----:B------:R-:W-:Y:S01]  /*2100*/  CS2R R2, SRZ ;  /* 0x0000000000027805 */ /* 0x000fe2000001ff00 */
[----:B------:R-:W-:Y:S01]  /*2110*/  USHF.R.U32.HI UR20, URZ, 0x4, UR20 ;  /* 0x000000043f147899 */ /* 0x000fe20008011614 */
[----:B------:R-:W-:Y:S01]  /*2120*/  CS2R R4, SRZ ;  /* 0x0000000000047805 */ /* 0x000fe2000001ff00 */
[----:B------:R-:W-:Y:S01]  /*2130*/  ULOP3.LUT UR21, UR21, 0x3fff, URZ, 0xc0, !UPT ;  /* 0x00003fff15157892 */ /* 0x000fe2000f8ec03f */
[----:B------:R-:W-:Y:S01]  /*2140*/  CS2R R6, SRZ ;  /* 0x0000000000067805 */ /* 0x000fe2000001ff00 */
[----:B------:R-:W-:Y:S01]  /*2150*/  ULOP3.LUT UR20, UR20, 0x3fff, URZ, 0xc0, !UPT ;  /* 0x00003fff14147892 */ /* 0x000fe2000f8ec03f */
[----:B------:R-:W-:Y:S01]  /*2160*/  CS2R R8, SRZ ;  /* 0x0000000000087805 */ /* 0x000fe2000001ff00 */
[----:B------:R-:W-:Y:S01]  /*2170*/  ULOP3.LUT UR21, UR21, 0x10000, URZ, 0xfc, !UPT ;  /* 0x0001000015157892 */ /* 0x000fe2000f8efc3f */
[----:B------:R-:W-:Y:S01]  /*2180*/  CS2R R10, SRZ ;  /* 0x00000000000a7805 */ /* 0x000fe2000001ff00 */
[----:B------:R-:W-:Y:S01]  /*2190*/  ULOP3.LUT UR20, UR20, 0x10000, URZ, 0xfc, !UPT ;  /* 0x0001000014147892 */ /* 0x000fe2000f8efc3f */
[----:B------:R-:W-:Y:S01]  /*21a0*/  CS2R R12, SRZ ;  /* 0x00000000000c7805 */ /* 0x000fe2000001ff00 */
[----:B------:R-:W-:Y:S01]  /*21b0*/  UIMAD UR25, UR18, 0x1c0, UR21 ;  /* 0x000001c0121978a4 */ /* 0x000fe2000f8e0215 */
[----:B------:R-:W-:Y:S01]  /*21c0*/  CS2R R14, SRZ ;  /* 0x00000000000e7805 */ /* 0x000fe2000001ff00 */
[----:B------:R-:W-:Y:S01]  /*21d0*/  ULEA UR20, UR18, UR20, 0x7 ;  /* 0x0000001412147291 */ /* 0x000fe2000f8e383f */
[----:B------:R-:W-:Y:S01]  /*21e0*/  CS2R R16, SRZ ;  /* 0x0000000000107805 */ /* 0x000fe2000001ff00 */
[----:B------:R-:W-:Y:S01]  /*21f0*/  UIADD3 UR30, UR25, 0x40, URZ ;  /* 0x00000040191e7890 */ /* 0x000fe2000fffe03f */
[----:B------:R-:W-:Y:S01]  /*2200*/  CS2R R18, SRZ ;  /* 0x0000000000127805 */ /* 0x000fe2000001ff00 */
[----:B------:R-:W-:Y:S01]  /*2210*/  UMOV UR21, 0xc0000010 ;  /* 0xc000001000157882 */ /* 0x000fe20000000000 */
[----:B------:R-:W-:Y:S01]  /*2220*/  UMOV UR22, UR25 ;  /* 0x0000001900167c82 */ /* 0x000fe20008000000 */
[----:B------:R-:W-:Y:S01]  /*2230*/  UMOV UR23, 0xc0000010 ;  /* 0xc000001000177882 */ /* 0x000fe20000000000 */
[----:B------:R-:W-:Y:S01]  /*2240*/  UIADD3 UR31, UR25, 0x80, URZ ;  /* 0x00000080191f7890 */ /* 0x000fe2000fffe03f */
[----:B------:R-:W-:Y:S01]  /*2250*/  CS2R R20, SRZ ;  /* 0x0000000000147805 */ /* 0x000fe2000001ff00 */
[----:B------:R-:W-:Y:S01]  /*2260*/  QGMMA.64x32x32.F32.E4M3.E4M3 R120, gdesc[UR20], RZ, !UPT ;  /* 0x00600000147879f3 */ /* 0x000fe2000c7008ff */
[----:B------:R-:W-:Y:S01]  /*2270*/  UMOV UR22, UR30 ;  /* 0x0000001e00167c82 */ /* 0x000fe20008000000 */
[----:B------:R-:W-:Y:S01]  /*2280*/  UIADD3 UR30, UR25, 0xc0, URZ ;  /* 0x000000c0191e7890 */ /* 0x000fe2000fffe03f */
[----:B------:R-:W-:Y:S01]  /*2290*/  CS2R R22, SRZ ;  /* 0x0000000000167805 */ /* 0x000fe2000001ff00 */
[----:B------:R-:W-:Y:S01]  /*22a0*/  UMOV UR23, 0xc0000010 ;  /* 0xc000001000177882 */ /* 0x000fe20000000000 */
[----:B------:R-:W-:Y:S01]  /*22b0*/  CS2R R136, SRZ ;  /* 0x0000000000887805 */ /* 0x000fe2000001ff00 */
[----:B------:R-:W-:Y:S01]  /*22c0*/  QGMMA.64x32x32.F32.E4M3.E4M3 R104, gdesc[UR20], RZ, !UPT ;  /* 0x00600000146879f3 */ /* 0x000fe2000c7008ff */
[----:B------:R-:W-:Y:S01]  /*22d0*/  UMOV UR22, UR31 ;  /* 0x0000001f00167c82 */ /* 0x000fe20008000000 */
[----:B------:R-:W-:Y:S01]  /*22e0*/  UMOV UR23, 0xc0000010 ;  /* 0xc000001000177882 */ /* 0x000fe20000000000 */
[----:B------:R-:W-:Y:S01]  /*22f0*/  UIADD3 UR31, UR25, 0x100, URZ ;  /* 0x00000100191f7890 */ /* 0x000fe2000fffe03f */
[----:B------:R-:W-:Y:S01]  /*2300*/  QGMMA.64x32x32.F32.E4M3.E4M3 R88, gdesc[UR20], RZ, !UPT ;  /* 0x00600000145879f3 */ /* 0x000fe2000c7008ff */
[----:B------:R-:W-:Y:S01]  /*2310*/  UMOV UR22, UR30 ;  /* 0x0000001e00167c82 */ /* 0x000fe20008000000 */
[----:B------:R-:W-:Y:S01]  /*2320*/  UIADD3 UR30, UR25, 0x140, URZ ;  /* 0x00000140191e7890 */ /* 0x000fe2000fffe03f */
[----:B------:R-:W-:Y:S01]  /*2330*/  CS2R R138, SRZ ;  /* 0x00000000008a7805 */ /* 0x000fe2000001ff00 */
[----:B------:R-:W-:Y:S01]  /*2340*/  UMOV UR23, 0xc0000010 ;  /* 0xc000001000177882 */ /* 0x000fe20000000000 */
[----:B------:R-:W-:Y:S01]  /*2350*/  UIADD3 UR25, UR25, 0x180, URZ ;  /* 0x0000018019197890 */ /* 0x000fe2000fffe03f */
[----:B------:R-:W-:Y:S01]  /*2360*/  QGMMA.64x32x32.F32.E4M3.E4M3 R72, gdesc[UR20], RZ, !UPT ;  /* 0x00600000144879f3 */ /* 0x000fe2000c7008ff */
[----:B------:R-:W-:Y:S01]  /*2370*/  UMOV UR22, UR31 ;  /* 0x0000001f00167c82 */ /* 0x000fe20008000000 */
[----:B------:R-:W-:Y:S01]  /*2380*/  UMOV UR23, 0xc0000010 ;  /* 0xc000001000177882 */ /* 0x000fe20000000000 */
[----:B------:R-:W-:Y:S01]  /*2390*/  CS2R R140, SRZ ;  /* 0x00000000008c7805 */ /* 0x000fe2000001ff00 */
[----:B------:R-:W-:Y:S01]  /*23a0*/  QGMMA.64x32x32.F32.E4M3.E4M3 R56, gdesc[UR20], RZ, !UPT ;  /* 0x00600000143879f3 */ /* 0x000fe2000c7008ff */
[----:B------:R-:W-:Y:S01]  /*23b0*/  UMOV UR22, UR30 ;  /* 0x0000001e00167c82 */ /* 0x000fe20008000000 */
[----:B------:R-:W-:Y:S01]  /*23c0*/  UMOV UR23, 0xc0000010 ;  /* 0xc000001000177882 */ /* 0x000fe20000000000 */
[----:B------:R-:W-:Y:S01]  /*23d0*/  ULDC UR30, c[0x0][0x50c] ;  /* 0x00014300001e7ab9 */ /* 0x000fe20000000800 */
[----:B------:R-:W-:Y:S01]  /*23e0*/  QGMMA.64x32x32.F32.E4M3.E4M3 R40, gdesc[UR20], RZ, !UPT ;  /* 0x00600000142879f3 */ /* 0x000fe2000c7008ff */
[----:B------:R-:W-:Y:S01]  /*23f0*/  UISETP.NE.AND UP0, UPT, UR30, 0x1, UPT ;  /* 0x000000011e00788c */ /* 0x000fe2000bf05270 */
[----:B------:R-:W-:Y:S01]  /*2400*/  CS2R R142, SRZ ;  /* 0x00000000008e7805 */ /* 0x000fe2000001ff00 */
[----:B------:R-:W-:Y:S01]  /*2410*/  UMOV UR22, UR25 ;  /* 0x0000001900167c82 */ /* 0x000fe20008000000 */
[----:B------:R-:W-:Y:S01]  /*2420*/  UMOV UR23, 0xc0000010 ;  /* 0xc000001000177882 */ /* 0x000fe20000000000 */
[----:B------:R-:W-:Y:S01]  /*2430*/  CS2R R144, SRZ ;  /* 0x0000000000907805 */ /* 0x000fe2000001ff00 */
[----:B------:R-:W-:Y:S01]  /*2440*/  QGMMA.64x32x32.F32.E4M3.E4M3 R24, gdesc[UR20], RZ, !UPT, gsb0 ;  /* 0x00600000141879f3 */ /* 0x000fe2000c0008ff */
[----:B------:R-:W-:Y:S01]  /*2450*/  USEL UR20, URZ, 0x1, UP0 ;  /* 0x000000013f147887 */ /* 0x000fe20008000000 */
[----:B------:R-:W-:-:S02]  /*2460*/  CS2R R146, SRZ ;  /* 0x0000000000927805 */ /* 0x000fc4000001ff00 */
[----:B------:R-:W-:Y:S02]  /*2470*/  CS2R R148, SRZ ;  /* 0x0000000000947805 */ /* 0x000fe4000001ff00 */
[----:B------:R-:W-:Y:S02]  /*2480*/  CS2R R150, SRZ ;  /* 0x0000000000967805 */ /* 0x000fe4000001ff00 */
[----:B------:R-:W-:Y:S02]  /*2490*/  CS2R R152, SRZ ;  /* 0x0000000000987805 */ /* 0x000fe4000001ff00 */
[----:B------:R-:W-:Y:S02]  /*24a0*/  CS2R R154, SRZ ;  /* 0x00000000009a7805 */ /* 0x000fe4000001ff00 */
[----:B------:R-:W-:Y:S02]  /*24b0*/  ISETP.NE.AND P0, PT, RZ, UR20, PT ;  /* 0x00000014ff007c0c */ /* 0x000fe4000bf05270 */
        /* <DEDUP_REMOVED lines=33> */
[----:B------:R-:W-:Y:S01]  /*26d0*/  CS2R R222, SRZ ;  /* 0x0000000000de7805 */ /* 0x000fe2000001ff00 */
[----:B------:R-:W-:Y:S06]  /*26e0*/  @!P0 BRA `(.L_x_22) ;  /* 0x0000000400c88947 */ /* 0x000fec0003800000 */
[----:B------:R-:W-:Y:S02]  /*26f0*/  WARPGROUP.DEPBAR.LE gsb0, 0x0 ;  /* 0x00008000000079c5 */ /* 0x000fe40000010000 */
[----:B------:R-:W-:-:S01]  /*2700*/  FADD R223, RZ, R120 ;  /* 0x00000078ffdf7221 */ /* 0x000fc20000000000 */
[----:B------:R-:W-:Y:S01]  /*2710*/  FADD R222, RZ, R121 ;  /* 0x00000079ffde7221 */ /* 0x000fe20000000000 */
        /* <DEDUP_REMOVED lines=110> */
[----:B------:R-:W-:-:S06]  /*2e00*/  UMOV UR4, URZ ;  /* 0x0000003f00047c82 */ /* 0x000fcc0008000000 */
.L_x_22:
[----:B------:R-:W-:-:S04]  /*2e10*/  UIADD3 UR25, UR18, 0x1, URZ ;  /* 0x0000000112197890 */ /* 0x000fc8000fffe03f */
[----:B------:R-:W-:-:S04]  /*2e20*/  UISETP.NE.AND UP0, UPT, UR25, 0x19, UPT ;  /* 0x000000191900788c */ /* 0x000fc8000bf05270 */
[----:B------:R-:W-:Y:S02]  /*2e30*/  USEL UR21, URZ, 0x1, UP0 ;  /* 0x000000013f157887 */ /* 0x000fe40008000000 */
[----:B------:R-:W-:Y:S02]  /*2e40*/  USEL UR25, UR25, URZ, UP0 ;  /* 0x0000003f19197287 */ /* 0x000fe40008000000 */
[----:B------:R-:W-:-:S06]  /*2e50*/  ULOP3.LUT UR21, UR17, UR21, URZ, 0x3c, !UPT ;  /* 0x0000001511157292 */ /* 0x000fcc000f8e3c3f */
[----:B------:R-:W-:Y:S01]  /*2e60*/  IMAD.U32 R225, RZ, RZ, UR21 ;  /* 0x00000015ffe17e24 */ /* 0x000fe2000f8e00ff */
[----:B------:R-:W-:-:S06]  /*2e70*/  UMOV UR21, 0x1 ;  /* 0x0000000100157882 */ /* 0x000fcc0000000000 */
.L_x_17:
[----:B------:R-:W-:-:S06]  /*2e80*/  UISETP.GE.AND UP0, UPT, UR12, 0x1, UPT ;  /* 0x000000010c00788c */ /* 0x000fcc000bf06270 */
[----:B------:R-:W-:-:S13]  /*2e90*/  PLOP3.LUT P0, PT, PT, PT, UP0, 0x80, 0x0 ;  /* 0x000000000000781c */ /* 0x000fda0003f0f008 */
[----:B------:R-:W-:Y:S05]  /*2ea0*/  @!P0 BRA `(.L_x_23) ;  /* 0x0000000c001c8947 */ /* 0x000fea0003800000 */
[----:B------:R-:W-:Y:S01]  /*2eb0*/  IMAD.U32 R226, RZ, RZ, UR12 ;  /* 0x0000000cffe27e24 */ /* 0x000fe2000f8e00ff */
[----:B------:R-:W-:Y:S01]  /*2ec0*/  UMOV UR30, UR18 ;  /* 0x00000012001e7c82 */ /* 0x000fe20008000000 */
[----:B------:R-:W-:-:S05]  /*2ed0*/  ULDC UR33, c[0x0][0x50c] ;  /* 0x0001430000217ab9 */ /* 0x000fca0000000800 */
.L_x_31:
[----:B------:R-:W-:-:S06]  /*2ee0*/  UISETP.NE.AND UP0, UPT, UR8, 0x3, UPT ;  /* 0x000000030800788c */ /* 0x000fcc000bf05270 */
[----:B------:R-:W-:-:S13]  /*2ef0*/  PLOP3.LUT P1, PT, PT, PT, UP0, 0x80, 0x0 ;  /* 0x000000000000781c */ /* 0x000fda0003f2f008 */
[----:B0----5:R-:W-:Y:S05]  /*2f00*/  @!P1 BRA `(.L_x_24) ;  /* 0x0000000000049947 */ /* 0x021fea0003800000 */
[----:B------:R-:W-:Y:S01]  /*2f10*/  BPT.TRAP 0x1 ;  /* 0x000000040000795c */ /* 0x000fe20000300000 */
.L_x_24:
[----:B------:R-:W-:Y:S01]  /*2f20*/  ULEA UR22, UR25, UR10, 0x3 ;  /* 0x0000000a19167291 */ /* 0x000fe2000f8e183f */
[----:B------:R-:W-:-:S08]  /*2f30*/  SHF.L.U32 R227, R225, 0x1f, RZ ;  /* 0x0000001fe1e37819 */ /* 0x000fd000000006ff */
[----:B------:R0:W1:Y:S01]  /*2f40*/  SYNCS.PHASECHK.TRANS64.TRYWAIT P0, [UR22], R227 ;  /* 0x000000e3ff0075a7 */ /* 0x0000620008000156 */
[----:B------:R-:W-:Y:S05]  /*2f50*/  @!P1 BRA `(.L_x_25) ;  /* 0x0000000000049947 */ /* 0x000fea0003800000 */
[----:B------:R-:W-:Y:S01]  /*2f60*/  BPT.TRAP 0x1 ;  /* 0x000000040000795c */ /* 0x000fe20000300000 */
.L_x_25:
[----:B-1----:R-:W-:Y:S05]  /*2f70*/  @P0 BRA `(.L_x_26) ;  /* 0x0000000000080947 */ /* 0x002fea0003800000 */
[----:B------:R-:W1:Y:S02]  /*2f80*/  SYNCS.PHASECHK.TRANS64.TRYWAIT P0, [UR22], R227 ;  /* 0x000000e3ff0075a7 */ /* 0x000e640008000156 */
[----:B-1----:R-:W-:Y:S05]  /*2f90*/  @!P0 BRA `(.L_x_27) ;  /* 0x000000bc00048947 */ /* 0x002fea0003800000 */
.L_x_26:
[----:B------:R-:W-:Y:S01]  /*2fa0*/  UIADD3 UR23, UR10, 0xca80, URZ ;  /* 0x0000ca800a177890 */ /* 0x000fe2000fffe03f */
[----:B------:R-:W-:Y:S01]  /*2fb0*/  WARPGROUP.ARRIVE ;  /* 0x00000000000079c5 */ /* 0x000fe20000000000 */
[----:B------:R-:W-:Y:S02]  /*2fc0*/  UIADD3 UR22, UR10, 0x280, URZ ;  /* 0x000002800a167890 */ /* 0x000fe4000fffe03f */
[----:B------:R-:W-:Y:S02]  /*2fd0*/  USHF.R.U32.HI UR23, URZ, 0x4, UR23 ;  /* 0x000000043f177899 */ /* 0x000fe40008011617 */
[----:B------:R-:W-:Y:S02]  /*2fe0*/  USHF.R.U32.HI UR22, URZ, 0x4, UR22 ;  /* 0x000000043f167899 */ /* 0x000fe40008011616 */
[----:B------:R-:W-:Y:S02]  /*2ff0*/  UISETP.NE.AND UP0, UPT, UR20, URZ, UPT ;  /* 0x0000003f1400728c */ /* 0x000fe4000bf05270 */
[----:B------:R-:W-:-:S02]  /*3000*/  ULOP3.LUT UR23, UR23, 0x3fff, URZ, 0xc0, !UPT ;  /* 0x00003fff17177892 */ /* 0x000fc4000f8ec03f */
[----:B------:R-:W-:Y:S02]  /*3010*/  ULOP3.LUT UR22, UR22, 0x3fff, URZ, 0xc0, !UPT ;  /* 0x00003fff16167892 */ /* 0x000fe4000f8ec03f */
[----:B------:R-:W-:Y:S02]  /*3020*/  USEL UR21, UR21, URZ, !UP0 ;  /* 0x0000003f15157287 */ /* 0x000fe4000c000000 */
[----:B------:R-:W-:Y:S02]  /*3030*/  ULOP3.LUT UR23, UR23, 0x10000, URZ, 0xfc, !UPT ;  /* 0x0001000017177892 */ /* 0x000fe4000f8efc3f */
[----:B------:R-:W-:Y:S02]  /*3040*/  ULOP3.LUT UR20, UR22, 0x10000, URZ, 0xfc, !UPT ;  /* 0x0001000016147892 */ /* 0x000fe4000f8efc3f */
[----:B------:R-:W-:Y:S02]  /*3050*/  UISETP.NE.U32.AND UP0, UPT, UR21, URZ, UPT ;  /* 0x0000003f1500728c */ /* 0x000fe4000bf05070 */
[----:B------:R-:W-:-:S02]  /*3060*/  UIMAD UR31, UR25, 0x1c0, UR23 ;  /* 0x000001c0191f78a4 */ /* 0x000fc4000f8e0217 */
[----:B------:R-:W-:Y:S02]  /*3070*/  ULEA UR20, UR25, UR20, 0x7 ;  /* 0x0000001419147291 */ /* 0x000fe4000f8e383f */
[----:B------:R-:W-:Y:S02]  /*3080*/  UIADD3 UR32, UR31, 0x40, URZ ;  /* 0x000000401f207890 */ /* 0x000fe4000fffe03f */
[----:B------:R-:W-:Y:S01]  /*3090*/  UIADD3 UR34, UR31, 0x80, URZ ;  /* 0x000000801f227890 */ /* 0x000fe2000fffe03f */
[----:B------:R-:W-:Y:S01]  /*30a0*/  UMOV UR21, 0xc0000010 ;  /* 0xc000001000157882 */ /* 0x000fe20000000000 */
[----:B------:R-:W-:Y:S01]  /*30b0*/  UMOV UR22, UR31 ;  /* 0x0000001f00167c82 */ /* 0x000fe20008000000 */
[----:B------:R-:W-:Y:S01]  /*30c0*/  UMOV UR23, 0xc0000010 ;  /* 0xc000001000177882 */ /* 0x000fe20000000000 */
[----:B------:R-:W-:Y:S01]  /*30d0*/  UIADD3 UR35, UR31, 0xc0, URZ ;  /* 0x000000c01f237890 */ /* 0x000fe2000fffe03f */
[----:B------:R-:W-:Y:S01]  /*30e0*/  QGMMA.64x32x32.F32.E4M3.E4M3 R120, gdesc[UR20], R120, UP0 ;  /* 0x00600000147879f3 */ /* 0x000fe2000bf00878 */
        /* <DEDUP_REMOVED lines=17> */
[----:B------:R-:W-:-:S02]  /*3200*/  UMOV UR23, 0xc0000010 ;  /* 0xc000001000177882 */ /* 0x000fc40000000000 */
[----:B------:R-:W-:Y:S01]  /*3210*/  QGMMA.64x32x32.F32.E4M3.E4M3 R40, gdesc[UR20], R40, UP0 ;  /* 0x00600000142879f3 */ /* 0x000fe2000bf00828 */
[----:B------:R-:W-:Y:S01]  /*3220*/  UMOV UR22, UR31 ;  /* 0x0000001f00167c82 */ /* 0x000fe20008000000 */
[----:B------:R-:W-:Y:S02]  /*3230*/  UMOV UR23, 0xc0000010 ;  /* 0xc000001000177882 */ /* 0x000fe40000000000 */
[----:B------:R-:W-:Y:S01]  /*3240*/  QGMMA.64x32x32.F32.E4M3.E4M3 R24, gdesc[UR20], R24, UP0, gsb0 ;  /* 0x00600000141879f3 */ /* 0x000fe2000b800818 */
[----:B------:R-:W-:-:S04]  /*3250*/  UISETP.NE.AND UP0, UPT, UR4, UR33, UPT ;  /* 0x000000210400728c */ /* 0x000fc8000bf05270 */
[----:B------:R-:W-:-:S06]  /*3260*/  USEL UR20, URZ, 0x1, UP0 ;  /* 0x000000013f147887 */ /* 0x000fcc0008000000 */
[----:B------:R-:W-:Y:S01]  /*3270*/  ISETP.NE.AND P0, PT, RZ, UR20, PT ;  /* 0x00000014ff007c0c */ /* 0x000fe2000bf05270 */
[----:B------:R-:W-:-:S12]  /*3280*/  WARPGROUP.DEPBAR.LE gsb0, 0x1 ;  /* 0x00008000000079c5 */ /* 0x000fd80000010100 */
[----:B------:R-:W-:Y:S05]  /*3290*/  @!P0 BRA `(.L_x_28) ;  /* 0x0000000400c88947 */ /* 0x000fea0003800000 */
[----:B------:R-:W-:Y:S02]  /*32a0*/  WARPGROUP.DEPBAR.LE gsb0, 0x0 ;  /* 0x00008000000079c5 */ /* 0x000fe40000010000 */
[----:B------:R-:W-:-:S01]  /*32b0*/  FADD R223, R120, R223 ;  /* 0x000000df78df7221 */ /* 0x000fc20000000000 */
[----:B------:R-:W-:Y:S01]  /*32c0*/  FADD R222, R121, R222 ;  /* 0x000000de79de7221 */ /* 0x000fe20000000000 */
        /* <DEDUP_REMOVED lines=108> */
[----:B-----5:R-:W-:-:S01]  /*3990*/  FADD R0, R38, R0 ;  /* 0x0000000026007221 */ /* 0x020fc20000000000 */
[----:B------:R-:W-:Y:S01]  /*39a0*/  FADD R224, R224, R39 ;  /* 0x00000027e0e07221 */ /* 0x000fe20000000000 */
[----:B------:R-:W-:-:S06]  /*39b0*/  UMOV UR4, URZ ;  /* 0x0000003f00047c82 */ /* 0x000fcc0008000000 */
.L_x_28:
[----:B------:R-:W-:Y:S05]  /*39c0*/  @!P1 BRA `(.L_x_29) ;  /* 0x0000000000049947 */ /* 0x000fea0003800000 */
[----:B------:R-:W-:Y:S01]  /*39d0*/  BPT.TRAP 0x1 ;  /* 0x000000040000795c */ /* 0x000fe20000300000 */
.L_x_29:
[----:B------:R-:W-:Y:S02]  /*39e0*/  UISETP.GT.U32.AND UP0, UPT, UR5, 0x1, UPT ;  /* 0x000000010500788c */ /* 0x000fe4000bf04070 */
[----:B------:R-:W-:-:S04]  /*39f0*/  ULEA UR21, UR30, UR10, 0x3 ;  /* 0x0000000a1e157291 */ /* 0x000fc8000f8e183f */
[----:B------:R-:W-:Y:S01]  /*3a00*/  UIADD3 UR21, UR21, 0xc8, URZ ;  /* 0x000000c815157890 */ /* 0x000fe2000fffe03f */
[----:B------:R-:W-:-:S03]  /*3a10*/  PLOP3.LUT P0, PT, PT, PT, UP0, 0x80, 0x0 ;  /* 0x000000000000781c */ /* 0x000fc60003f0f008 */
[----:B------:R-:W-:-:S09]  /*3a20*/  UPRMT UR21, URZ, 0x654, UR21 ;  /* 0x000006543f157896 */ /* 0x000fd20008000015 */
[----:B------:R-:W-:Y:S01]  /*3a30*/  SYNCS.ARRIVE.TRANS64.RED.A1T0 RZ, [UR21], RZ ;  /* 0x000000ffffff79a7 */ /* 0x000fe20008100415 */
[----:B------:R-:W-:Y:S05]  /*3a40*/  @P0 BRA `(.L_x_30) ;  /* 0x0000000000040947 */ /* 0x000fea0003800000 */
[----:B------:R-:W-:Y:S01]  /*3a50*/  BPT.TRAP 0x1 ;  /* 0x000000040000795c */ /* 0x000fe20000300000 */
.L_x_30:
[----:B------:R-:W-:Y:S01]  /*3a60*/  UIADD3 UR25, UR25, 0x1, URZ ;  /* 0x0000000119197890 */ /* 0x000fe2000fffe03f */
[C---:B------:R-:W-:Y:S01]  /*3a70*/  ISETP.GT.AND P0, PT, R226.reuse, 0x1, PT ;  /* 0x00000001e200780c */ /* 0x040fe20003f04270 */
[----:B------:R-:W-:Y:S01]  /*3a80*/  UIADD3 UR30, UR30, 0x1, URZ ;  /* 0x000000011e1e7890 */ /* 0x000fe2000fffe03f */
[----:B------:R-:W-:Y:S01]  /*3a90*/  VIADD R226, R226, 0xffffffff ;  /* 0xffffffffe2e27836 */ /* 0x000fe20000000000 */
[----:B------:R-:W-:Y:S02]  /*3aa0*/  UISETP.NE.AND UP0, UPT, UR25, 0x19, UPT ;  /* 0x000000191900788c */ /* 0x000fe4000bf05270 */
[----:B------:R-:W-:Y:S02]  /*3ab0*/  UISETP.NE.AND UP1, UPT, UR30, 0x19, UPT ;  /* 0x000000191e00788c */ /* 0x000fe4000bf25270 */
[----:B------:R-:W-:Y:S02]  /*3ac0*/  USEL UR21, URZ, 0x1, UP0 ;  /* 0x000000013f157887 */ /* 0x000fe40008000000 */
[----:B------:R-:W-:-:S02]  /*3ad0*/  USEL UR25, UR25, URZ, UP0 ;  /* 0x0000003f19197287 */ /* 0x000fc40008000000 */
[----:B------:R-:W-:Y:S02]  /*3ae0*/  USEL UR30, UR30, URZ, UP1 ;  /* 0x0000003f1e1e7287 */ /* 0x000fe40008800000 */
[----:B------:R-:W-:Y:S01]  /*3af0*/  LOP3.LUT R225, R225, UR21, RZ, 0x3c, !PT ;  /* 0x00000015e1e17c12 */ /* 0x000fe2000f8e3cff */
[----:B------:R-:W-:Y:S01]  /*3b00*/  UMOV UR21, 0x1 ;  /* 0x0000000100157882 */ /* 0x000fe20000000000 */
[----:B------:R-:W-:Y:S08]  /*3b10*/  @P0 BRA `(.L_x_31) ;  /* 0xfffffff000f00947 */ /* 0x000ff0000383ffff */
.L_x_23:
[----:B------:R-:W-:-:S04]  /*3b20*/  UISETP.NE.AND UP0, UPT, UR4, URZ, UPT ;  /* 0x0000003f0400728c */ /* 0x000fc8000bf05270 */
[----:B------:R-:W-:-:S06]  /*3b30*/  USEL UR4, URZ, 0x1, !UP0 ;  /* 0x000000013f047887 */ /* 0x000fcc000c000000 */
[----:B------:R-:W-:-:S13]  /*3b40*/  ISETP.NE.AND P0, PT, RZ, UR4, PT ;  /* 0x00000004ff007c0c */ /* 0x000fda000bf05270 */
[----:B------:R-:W-:Y:S05]  /*3b50*/  @!P0 BRA `(.L_x_32) ;  /* 0x0000000400c48947 */ /* 0x000fea0003800000 */
[----:B------:R-:W-:Y:S02]  /*3b60*/  WARPGROUP.DEPBAR.LE gsb0, 0x0 ;  /* 0x00008000000079c5 */ /* 0x000fe40000010000 */
[----:B------:R-:W-:Y:S01]  /*3b70*/  FADD R223, R120, R223 ;  /* 0x000000df78df7221 */ /* 0x000fe20000000000 */
        /* <DEDUP_REMOVED lines=109> */
[----:B-----5:R-:W-:Y:S01]  /*4250*/  FADD R0, R38, R0 ;  /* 0x0000000026007221 */ /* 0x020fe20000000000 */
[----:B------:R-:W-:-:S07]  /*4260*/  FADD R224, R224, R39 ;  /* 0x00000027e0e07221 */ /* 0x000fce0000000000 */
.L_x_32:
[----:B------:R-:W-:-:S04]  /*4270*/  IMAD.U32 R225, RZ, RZ, UR15 ;  /* 0x0000000fffe17e24 */ /* 0x000fc8000f8e00ff */
[----:B------:R1:W-:Y:S01]  /*4280*/  SYNCS.ARRIVE.TRANS64.A1T0 RZ, [R225+UR11], RZ ;  /* 0x000000ffe1ff79a7 */ /* 0x0003e2000810000b */
[----:B------:R-:W-:Y:S02]  /*4290*/  WARPGROUP.DEPBAR.LE gsb0, 0x0 ;  /* 0x00008000000079c5 */ /* 0x000fe40000010000 */
[----:B------:R-:W2:Y:S02]  /*42a0*/  LDC R24, c[0x0][0x28c] ;  /* 0x0000a300ff187b82 */ /* 0x000ea40000000800 */
[----:B--2---:R-:W-:-:S13]  /*42b0*/  ISETP.GE.AND P0, PT, R24, 0x1, PT ;  /* 0x000000011800780c */ /* 0x004fda0003f06270 */
[----:B-1----:R-:W-:Y:S05]  /*42c0*/  @!P0 BRA `(.L_x_33) ;  /* 0x0000000000408947 */ /* 0x002fea0003800000 */
[----:B------:R-:W-:-:S06]  /*42d0*/  UISETP.NE.AND UP0, UPT, UR8, 0x3, UPT ;  /* 0x000000030800788c */ /* 0x000fcc000bf05270 */
[----:B------:R-:W-:-:S13]  /*42e0*/  PLOP3.LUT P0, PT, PT, PT, UP0, 0x80, 0x0 ;  /* 0x000000000000781c */ /* 0x000fda0003f0f008 */
[----:B------:R-:W-:Y:S05]  /*42f0*/  @!P0 BRA `(.L_x_34) ;  /* 0x0000000000048947 */ /* 0x000fea0003800000 */
[----:B------:R-:W-:Y:S01]  /*4300*/  BPT.TRAP 0x1 ;  /* 0x000000040000795c */ /* 0x000fe20000300000 */
.L_x_34:
[----:B------:R-:W-:Y:S02]  /*4310*/  UIADD3 UR4, UR12, UR18, URZ ;  /* 0x000000120c047290 */ /* 0x000fe4000fffe03f */
[----:B------:R-:W-:Y:S02]  /*4320*/  UISETP.GT.U32.AND UP0, UPT, UR5, 0x1, UPT ;  /* 0x000000010500788c */ /* 0x000fe4000bf04070 */
[----:B------:R-:W-:-:S04]  /*4330*/  UIMAD.WIDE.U32 UR20, UR4, 0x51eb851f, URZ ;  /* 0x51eb851f041478a5 */ /* 0x000fc8000f8e003f */
[----:B------:R-:W-:Y:S01]  /*4340*/  USHF.R.U32.HI UR20, URZ, 0x3, UR21 ;  /* 0x000000033f147899 */ /* 0x000fe20008011615 */
[----:B------:R-:W-:-:S03]  /*4350*/  PLOP3.LUT P0, PT, PT, PT, UP0, 0x80, 0x0 ;  /* 0x000000000000781c */ /* 0x000fc60003f0f008 */
[----:B------:R-:W-:-:S04]  /*4360*/  UIMAD UR4, UR20, -0x19, UR4 ;  /* 0xffffffe7140478a4 */ /* 0x000fc8000f8e0204 */
[----:B------:R-:W-:-:S04]  /*4370*/  ULEA UR4, UR4, UR10, 0x3 ;  /* 0x0000000a04047291 */ /* 0x000fc8000f8e183f */
[----:B------:R-:W-:-:S04]  /*4380*/  UIADD3 UR4, UR4, 0xc8, URZ ;  /* 0x000000c804047890 */ /* 0x000fc8000fffe03f */
[----:B------:R-:W-:-:S09]  /*4390*/  UPRMT UR4, URZ, 0x654, UR4 ;  /* 0x000006543f047896 */ /* 0x000fd20008000004 */
[----:B------:R-:W-:Y:S01]  /*43a0*/  SYNCS.ARRIVE.TRANS64.RED.A1T0 RZ, [UR4], RZ ;  /* 0x000000ffffff79a7 */ /* 0x000fe20008100404 */
[----:B------:R-:W-:Y:S05]  /*43b0*/  @P0 BRA `(.L_x_33) ;  /* 0x0000000000040947 */ /* 0x000fea0003800000 */
[----:B------:R-:W-:Y:S01]  /*43c0*/  BPT.TRAP 0x1 ;  /* 0x000000040000795c */ /* 0x000fe20000300000 */
.L_x_33:
[----:B------:R-:W1:Y:S01]  /*43d0*/  S2R R25, SR_TID.X ;  /* 0x0000000000197919 */ /* 0x000e620000002100 */
[----:B------:R-:W-:Y:S01]  /*43e0*/  IMAD.U32 R24, RZ, RZ, UR13 ;  /* 0x0000000dff187e24 */ /* 0x000fe2000f8e00ff */
[----:B------:R-:W-:Y:S01]  /*43f0*/  UIADD3 UR18, UR9, UR18, URZ ;  /* 0x0000001209127290 */ /* 0x000fe2000fffe03f */
[----:B------:R-:W2:Y:S01]  /*4400*/  LDC R35, c[0x0][0x288] ;  /* 0x0000a200ff237b82 */ /* 0x000ea20000000800 */
[----:B------:R-:W-:Y:S02]  /*4410*/  UISETP.GE.U32.AND UP1, UPT, UR9, 0x19, UPT ;  /* 0x000000190900788c */ /* 0x000fe4000bf26070 */
[----:B------:R-:W-:Y:S01]  /*4420*/  SHF.L.U32 R24, R24, 0x1f, RZ ;  /* 0x0000001f18187819 */ /* 0x000fe200000006ff */
[----:B------:R-:W-:Y:S02]  /*4430*/  UISETP.GT.U32.AND UP0, UPT, UR18, 0x18, UPT ;  /* 0x000000181200788c */ /* 0x000fe4000bf04070 */
[----:B------:R-:W-:Y:S01]  /*4440*/  UIMAD.WIDE.U32 UR20, UR18, 0x51eb851f, URZ ;  /* 0x51eb851f121478a5 */ /* 0x000fe2000f8e003f */
[----:B------:R-:W3:Y:S01]  /*4450*/  SYNCS.PHASECHK.TRANS64.TRYWAIT P0, [UR14+0x8], R24 ;  /* 0x00000818ff0075a7 */ /* 0x000ee2000800014e */
[----:B------:R-:W-:-:S02]  /*4460*/  UISETP.LT.U32.AND UP0, UPT, UR9, 0x19, UP0 ;  /* 0x000000190900788c */ /* 0x000fc40008701070 */
[----:B------:R-:W-:Y:S02]  /*4470*/  USHF.R.U32.HI UR20, URZ, 0x3, UR21 ;  /* 0x000000033f147899 */ /* 0x000fe40008011615 */
[----:B------:R-:W-:Y:S02]  /*4480*/  USEL UR4, URZ, 0x1, !UP0 ;  /* 0x000000013f047887 */ /* 0x000fe4000c000000 */
[----:B------:R-:W-:Y:S02]  /*4490*/  UIMAD UR18, UR20, -0x19, UR18 ;  /* 0xffffffe7141278a4 */ /* 0x000fe4000f8e0212 */
[----:B------:R-:W-:-:S04]  /*44a0*/  ULOP3.LUT UR17, UR17, UR4, URZ, 0x3c, !UPT ;  /* 0x0000000411117292 */ /* 0x000fc8000f8e3c3f */
[----:B------:R-:W-:Y:S01]  /*44b0*/  @UP1 ULOP3.LUT UR17, UR17, 0x1, UR20, 0x78, !UPT ;  /* 0x0000000111111892 */ /* 0x000fe2000f8e7814 */
[----:B-1----:R-:W-:-:S04]  /*44c0*/  SHF.R.S32.HI R26, RZ, 0x1f, R25 ;  /* 0x0000001fff1a7819 */ /* 0x002fc80000011419 */
[----:B------:R-:W-:-:S04]  /*44d0*/  LEA.HI R26, R26, R25, RZ, 0x7 ;  /* 0x000000191a1a7211 */ /* 0x000fc800078f38ff */
[----:B------:R-:W-:-:S05]  /*44e0*/  LOP3.LUT R26, R26, 0xffffff80, RZ, 0xc0, !PT ;  /* 0xffffff801a1a7812 */ /* 0x000fca00078ec0ff */
[----:B------:R-:W-:-:S05]  /*44f0*/  IMAD.IADD R26, R25, 0x1, -R26 ;  /* 0x00000001191a7824 */ /* 0x000fca00078e0a1a */
[----:B------:R-:W-:-:S04]  /*4500*/  SHF.R.S32.HI R25, RZ, 0x1f, R26 ;  /* 0x0000001fff197819 */ /* 0x000fc8000001141a */
[----:B------:R-:W-:-:S04]  /*4510*/  LEA.HI R25, R25, R26, RZ, 0x2 ;  /* 0x0000001a19197211 */ /* 0x000fc800078f10ff */
[----:B------:R-:W-:-:S05]  /*4520*/  LOP3.LUT R25, R25, 0xfffffffc, RZ, 0xc0, !PT ;  /* 0xfffffffc19197812 */ /* 0x000fca00078ec0ff */
[----:B------:R-:W-:-:S04]  /*4530*/  IMAD.IADD R40, R26, 0x1, -R25 ;  /* 0x000000011a287824 */ /* 0x000fc800078e0a19 */
[----:B------:R-:W-:Y:S01]  /*4540*/  IMAD.SHL.U32 R32, R40, 0x2, RZ ;  /* 0x0000000228207824 */ /* 0x000fe200078e00ff */
[----:B--23--:R-:W-:Y:S06]  /*4550*/  @!P0 BRA `(.L_x_35) ;  /* 0x000000a400b48947 */ /* 0x00cfec0003800000 */
.L_x_310:
[----:B------:R-:W2:Y:S01]  /*4560*/  LDL.LU R226, [R1+0x10] ;  /* 0x0000100001e27983 */ /* 0x000ea20000300800 */
[----:B------:R-:W-:Y:S01]  /*4570*/  ULDC UR4, c[0x0][0x284] ;  /* 0x0000a10000047ab9 */ /* 0x000fe20000000800 */
[----:B------:R-:W-:Y:S01]  /*4580*/  SHF.R.S32.HI R33, RZ, 0x1f, R32 ;  /* 0x0000001fff217819 */ /* 0x000fe20000011420 */
[----:B------:R-:W-:Y:S01]  /*4590*/  ULDC.64 UR20, c[0x0][0x5d0] ;  /* 0x0001740000147ab9 */ /* 0x000fe20000000a00 */
[----:B0-----:R-:W3:Y:S04]  /*45a0*/  LDL R227, [R1+0xc] ;  /* 0x00000c0001e37983 */ /* 0x001ee80000100800 */
[----:B------:R-:W4:Y:S01]  /*45b0*/  LDL R225, [R1] ;  /* 0x0000000001e17983 */ /* 0x000f220000100800 */
[----:B--2---:R-:W-:Y:S02]  /*45c0*/  IMAD R36, R226, 0xe0, RZ ;  /* 0x000000e0e2247824 */ /* 0x004fe400078e02ff */
[----:B---3--:R-:W-:-:S03]  /*45d0*/  IMAD.SHL.U32 R34, R227, 0x40, RZ ;  /* 0x00000040e3227824 */ /* 0x008fc600078e00ff */
[----:B------:R-:W-:Y:S02]  /*45e0*/  SHF.R.S32.HI R37, RZ, 0x1f, R36 ;  /* 0x0000001fff257819 */ /* 0x000fe40000011424 */
[----:B----4-:R-:W-:Y:S01]  /*45f0*/  SHF.R.S32.HI R38, RZ, 0x1f, R225 ;  /* 0x0000001fff267819 */ /* 0x010fe200000114e1 */
[----:B-1----:R-:W-:Y:S01]  /*4600*/  IMAD.WIDE.U32 R24, R225, UR20, R32 ;  /* 0x00000014e1187c25 */ /* 0x002fe2000f8e0020 */
[----:B------:R-:W-:-:S03]  /*4610*/  ISETP.GE.AND P0, PT, R34, UR4, PT ;  /* 0x0000000422007c0c */ /* 0x000fc6000bf06270 */
[----:B------:R-:W-:Y:S01]  /*4620*/  IMAD R26, R38, UR20, RZ ;  /* 0x00000014261a7c24 */ /* 0x000fe2000f8e02ff */
[C---:B------:R-:W-:Y:S02]  /*4630*/  ISETP.GE.OR P0, PT, R36.reuse, R35, P0 ;  /* 0x000000232400720c */ /* 0x040fe40000706670 */
[----:B------:R-:W-:Y:S01]  /*4640*/  IADD3 R24, P1, R36, R24, RZ ;  /* 0x0000001824187210 */ /* 0x000fe20007f3e0ff */
[----:B------:R-:W-:-:S05]  /*4650*/  IMAD R27, R225, UR21, R26 ;  /* 0x00000015e11b7c24 */ /* 0x000fca000f8e021a */
[----:B------:R-:W-:-:S05]  /*4660*/  IADD3.X R25, R37, R25, R27, P1, !PT ;  /* 0x0000001925197210 */ /* 0x000fca0000ffe41b */
[----:B------:R-:W-:Y:S05]  /*4670*/  @P0 BRA `(.L_x_36) ;  /* 0x00000080002c0947 */ /* 0x000fea0003800000 */
[----:B------:R-:W2:Y:S01]  /*4680*/  LDL R226, [R1+0x14] ;  /* 0x0000140001e27983 */ /* 0x000ea20000100800 */
[----:B------:R-:W0:Y:S01]  /*4690*/  LDC.64 R28, c[0x0][0x5c8] ;  /* 0x00017200ff1c7b82 */ /* 0x000e220000000a00 */
[----:B------:R-:W-:Y:S01]  /*46a0*/  IMAD.WIDE R30, R227, 0x40, R228 ;  /* 0x00000040e31e7825 */ /* 0x000fe200078e02e4 */
[----:B------:R-:W-:Y:S01]  /*46b0*/  ULDC.64 UR20, c[0x0][0x5c0] ;  /* 0x0001700000147ab9 */ /* 0x000fe20000000a00 */
[----:B------:R-:W-:Y:S02]  /*46c0*/  BSSY B0, `(.L_x_36) ;  /* 0x0000806000007945 */ /* 0x000fe40003800000 */
[----:B------:R-:W-:-:S04]  /*46d0*/  IMAD R35, R40, -0x2, R35 ;  /* 0xfffffffe28237824 */ /* 0x000fc800078e0223 */
[----:B------:R-:W-:Y:S02]  /*46e0*/  IMAD.IADD R35, R35, 0x1, -R36 ;  /* 0x0000000123237824 */ /* 0x000fe400078e0a24 */
[-C--:B0-----:R-:W-:Y:S02]  /*46f0*/  IMAD R26, R31, R28.reuse, RZ ;  /* 0x0000001c1f1a7224 */ /* 0x081fe400078e02ff */
[----:B------:R-:W-:-:S04]  /*4700*/  IMAD.WIDE.U32 R24, R30, R28, R24 ;  /* 0x0000001c1e187225 */ /* 0x000fc800078e0018 */
[----:B------:R-:W-:Y:S01]  /*4710*/  IMAD R27, R30, R29, R26 ;  /* 0x0000001d1e1b7224 */ /* 0x000fe200078e021a */
[----:B------:R-:W-:Y:S02]  /*4720*/  LEA R26, P0, R28, R24, 0x3 ;  /* 0x000000181c1a7211 */ /* 0x000fe400078018ff */
[----:B------:R-:W-:Y:S01]  /*4730*/  IADD3 R24, P1, R24, UR20, RZ ;  /* 0x0000001418187c10 */ /* 0x000fe2000ff3e0ff */
[----:B------:R-:W-:Y:S01]  /*4740*/  IMAD.IADD R27, R25, 0x1, R27 ;  /* 0x00000001191b7824 */ /* 0x000fe200078e021b */
[----:B------:R-:W-:-:S04]  /*4750*/  IADD3 R26, P2, R26, UR20, RZ ;  /* 0x000000141a1a7c10 */ /* 0x000fc8000ff5e0ff */
[----:B------:R-:W-:Y:S02]  /*4760*/  LEA.HI.X R28, R28, R27, R29, 0x3, P0 ;  /* 0x0000001b1c1c7211 */ /* 0x000fe400000f1c1d */
[----:B------:R-:W-:Y:S02]  /*4770*/  FSETP.NEU.AND P0, PT, RZ, UR19, PT ;  /* 0x00000013ff007c0b */ /* 0x000fe4000bf0d000 */
[----:B------:R-:W-:Y:S02]  /*4780*/  IADD3.X R25, R27, UR21, RZ, P1, !PT ;  /* 0x000000151b197c10 */ /* 0x000fe40008ffe4ff */
[----:B------:R-:W-:Y:S01]  /*4790*/  IADD3.X R27, R28, UR21, RZ, P2, !PT ;  /* 0x000000151c1b7c10 */ /* 0x000fe200097fe4ff */
[----:B--2---:R-:W-:-:S08]  /*47a0*/  IMAD.IADD R34, R226, 0x1, -R34 ;  /* 0x00000001e2227824 */ /* 0x004fd000078e0a22 */
[----:B------:R-:W-:Y:S05]  /*47b0*/  @!P0 BRA `(.L_x_37) ;  /* 0x0000005c00f88947 */ /* 0x000fea0003800000 */
[----:B------:R-:W-:Y:S01]  /*47c0*/  ULDC.64 UR20, c[0x0][0x5b8] ;  /* 0x00016e0000147ab9 */ /* 0x000fe20000000a00 */
[----:B------:R-:W-:Y:S01]  /*47d0*/  ULDC.64 UR22, c[0x0][0x5a8] ;  /* 0x00016a0000167ab9 */ /* 0x000fe20000000a00 */
[C---:B------:R-:W-:Y:S01]  /*47e0*/  IMAD.WIDE.U32 R32, R225.reuse, UR20, R32 ;  /* 0x00000014e1207c25 */ /* 0x040fe2000f8e0020 */
[----:B------:R-:W-:Y:S03]  /*47f0*/  BSSY B1, `(.L_x_38) ;  /* 0x0000010000017945 */ /* 0x000fe60003800000 */
[----:B------:R-:W-:Y:S01]  /*4800*/  IMAD R28, R38, UR20, RZ ;  /* 0x00000014261c7c24 */ /* 0x000fe2000f8e02ff */
[----:B------:R-:W-:Y:S02]  /*4810*/  IADD3 R32, P0, R36, R32, RZ ;  /* 0x0000002024207210 */ /* 0x000fe40007f1e0ff */
[----:B------:R-:W-:Y:S01]  /*4820*/  PRMT R36, RZ, 0x7610, R36 ;  /* 0x00007610ff247816 */ /* 0x000fe20000000024 */
[----:B------:R-:W-:Y:S01]  /*4830*/  IMAD R29, R225, UR21, R28 ;  /* 0x00000015e11d7c24 */ /* 0x000fe2000f8e021c */
[----:B------:R-:W-:-:S04]  /*4840*/  ULDC.64 UR20, c[0x0][0x5b0] ;  /* 0x00016c0000147ab9 */ /* 0x000fc80000000a00 */
[----:B------:R-:W-:Y:S01]  /*4850*/  IADD3.X R33, R37, R33, R29, P0, !PT ;  /* 0x0000002125217210 */ /* 0x000fe200007fe41d */
[----:B------:R-:W-:Y:S01]  /*4860*/  IMAD R37, R31, UR20, RZ ;  /* 0x000000141f257c24 */ /* 0x000fe2000f8e02ff */
[----:B------:R-:W-:Y:S01]  /*4870*/  ISETP.GE.AND P0, PT, R35, 0x1, PT ;  /* 0x000000012300780c */ /* 0x000fe20003f06270 */
[----:B------:R-:W-:-:S03]  /*4880*/  IMAD.WIDE.U32 R28, R30, UR20, R32 ;  /* 0x000000141e1c7c25 */ /* 0x000fc6000f8e0020 */
[----:B------:R-:W-:Y:S01]  /*4890*/  ISETP.LT.OR P4, PT, R34, 0x1, !P0 ;  /* 0x000000012200780c */ /* 0x000fe20004781670 */
[----:B------:R-:W-:Y:S01]  /*48a0*/  IMAD R37, R30, UR21, R37 ;  /* 0x000000151e257c24 */ /* 0x000fe2000f8e0225 */
[----:B------:R-:W-:-:S04]  /*48b0*/  IADD3 R28, P1, R28, UR22, RZ ;  /* 0x000000161c1c7c10 */ /* 0x000fc8000ff3e0ff */
[----:B------:R-:W-:-:S07]  /*48c0*/  IADD3.X R29, R29, UR23, R37, P1, !PT ;  /* 0x000000171d1d7c10 */ /* 0x000fce0008ffe425 */
[----:B------:R-:W-:Y:S05]  /*48d0*/  @P4 BRA `(.L_x_39) ;  /* 0x0000000000044947 */ /* 0x000fea0003800000 */
[----:B------:R0:W5:Y:S02]  /*48e0*/  LDG.E.U8 R36, desc[UR28][R28.64] ;  /* 0x0000001c1c247981 */ /* 0x000164000c1e1100 */
.L_x_39:
[----:B------:R-:W-:Y:S05]  /*48f0*/  BSYNC B1 ;  /* 0x0000000000017941 */ /* 0x000fea0003800000 */
.L_x_38:
[----:B-----5:R-:W-:Y:S01]  /*4900*/  LOP3.LUT R36, R36, 0xff, RZ, 0xc0, !PT ;  /* 0x000000ff24247812 */ /* 0x020fe200078ec0ff */
[----:B------:R-:W-:Y:S01]  /*4910*/  BSSY B1, `(.L_x_40) ;  /* 0x000000c000017945 */ /* 0x000fe20003800000 */
[----:B------:R-:W-:Y:S02]  /*4920*/  ISETP.GE.AND P1, PT, R35, 0x2, PT ;  /* 0x000000022300780c */ /* 0x000fe40003f26270 */
[----:B------:R-:W-:Y:S02]  /*4930*/  F2FP.F16.E4M3.UNPACK_B R36, R36 ;  /* 0x00000024ff24723e */ /* 0x000fe400020006ff */
[----:B------:R-:W-:-:S03]  /*4940*/  ISETP.LT.OR P2, PT, R34, 0x1, !P1 ;  /* 0x000000012200780c */ /* 0x000fc60004f41670 */
[----:B------:R-:W-:-:S05]  /*4950*/  HADD2.F32 R36, -RZ, R36.H0_H0 ;  /* 0x20000024ff247230 */ /* 0x000fca0000004100 */
[----:B------:R-:W-:-:S04]  /*4960*/  FMUL R36, R36, UR19 ;  /* 0x0000001324247c20 */ /* 0x000fc80008400000 */
[----:B------:R-:W-:-:S05]  /*4970*/  FFMA R36, R223, UR24, R36 ;  /* 0x00000018df247c23 */ /* 0x000fca0008000024 */
[----:B------:R-:W-:Y:S02]  /*4980*/  F2FP.SATFINITE.E4M3.F32.PACK_AB_MERGE_C R37, RZ, R36, RZ ;  /* 0x00000024ff25723e */ /* 0x000fe400048070ff */
[----:B------:R-:W-:-:S03]  /*4990*/  PRMT R36, RZ, 0x7610, R36 ;  /* 0x00007610ff247816 */ /* 0x000fc60000000024 */
[----:B------:R1:W-:Y:S01]  /*49a0*/  @!P4 STG.E.U8 desc[UR28][R24.64], R37 ;  /* 0x000000251800c986 */ /* 0x0003e2000c10111c */
[----:B------:R-:W-:Y:S05]  /*49b0*/  @P2 BRA `(.L_x_41) ;  /* 0x0000000000042947 */ /* 0x000fea0003800000 */
[----:B------:R2:W5:Y:S02]  /*49c0*/  LDG.E.U8 R36, desc[UR28][R28.64+0x1] ;  /* 0x0000011c1c247981 */ /* 0x000564000c1e1100 */
.L_x_41:
[----:B------:R-:W-:Y:S05]  /*49d0*/  BSYNC B1 ;  /* 0x0000000000017941 */ /* 0x000fea0003800000 */
.L_x_40:
[----:B-----5:R-:W-:Y:S01]  /*49e0*/  LOP3.LUT R36, R36, 0xff, RZ, 0xc0, !PT ;  /* 0x000000ff24247812 */ /* 0x020fe200078ec0ff */
[----:B------:R-:W-:Y:S01]  /*49f0*/  BSSY B1, `(.L_x_42) ;  /* 0x0000012000017945 */ /* 0x000fe20003800000 */
[----:B-1----:R-:W-:Y:S02]  /*4a00*/  IADD3 R37, P4, R30, 0x8, RZ ;  /* 0x000000081e257810 */ /* 0x002fe40007f9e0ff */
[----:B------:R-:W-:Y:S02]  /*4a10*/  F2FP.F16.E4M3.UNPACK_B R36, R36 ;  /* 0x00000024ff24723e */ /* 0x000fe400020006ff */
[----:B------:R-:W-:Y:S01]  /*4a20*/  ISETP.LT.OR P0, PT, R34, 0x9, !P0 ;  /* 0x000000092200780c */ /* 0x000fe20004701670 */
[----:B------:R-:W-:Y:S02]  /*4a30*/  IMAD.X R30, RZ, RZ, R31, P4 ;  /* 0x000000ffff1e7224 */ /* 0x000fe400020e061f */
[----:B------:R-:W-:Y:S02]  /*4a40*/  HADD2.F32 R36, -RZ, R36.H0_H0 ;  /* 0x20000024ff247230 */ /* 0x000fe40000004100 */
[----:B------:R-:W-:-:S02]  /*4a50*/  IMAD R30, R30, UR20, RZ ;  /* 0x000000141e1e7c24 */ /* 0x000fc4000f8e02ff */
[----:B------:R-:W-:-:S04]  /*4a60*/  IMAD.WIDE.U32 R32, R37, UR20, R32 ;  /* 0x0000001425207c25 */ /* 0x000fc8000f8e0020 */
[----:B------:R-:W-:Y:S01]  /*4a70*/  FMUL R31, R36, UR19 ;  /* 0x00000013241f7c20 */ /* 0x000fe20008400000 */
[----:B------:R-:W-:-:S03]  /*4a80*/  IMAD R37, R37, UR21, R30 ;  /* 0x0000001525257c24 */ /* 0x000fc6000f8e021e */
[----:B------:R-:W-:Y:S01]  /*4a90*/  FFMA R31, R222, UR24, R31 ;  /* 0x00000018de1f7c23 */ /* 0x000fe2000800001f */
[----:B------:R-:W-:Y:S02]  /*4aa0*/  IADD3 R30, P4, R32, UR22, RZ ;  /* 0x00000016201e7c10 */ /* 0x000fe4000ff9e0ff */
[----:B------:R-:W-:Y:S02]  /*4ab0*/  PRMT R32, RZ, 0x7610, R32 ;  /* 0x00007610ff207816 */ /* 0x000fe40000000020 */
[----:B------:R-:W-:Y:S02]  /*4ac0*/  F2FP.SATFINITE.E4M3.F32.PACK_AB_MERGE_C R39, RZ, R31, RZ ;  /* 0x0000001fff27723e */ /* 0x000fe400048070ff */
[----:B------:R-:W-:-:S03]  /*4ad0*/  IADD3.X R31, R33, UR23, R37, P4, !PT ;  /* 0x00000017211f7c10 */ /* 0x000fc6000a7fe425 */
[----:B------:R1:W-:Y:S01]  /*4ae0*/  @!P2 STG.E.U8 desc[UR28][R24.64+0x1], R39 ;  /* 0x000001271800a986 */ /* 0x0003e2000c10111c */
[----:B------:R-:W-:Y:S05]  /*4af0*/  @P0 BRA `(.L_x_43) ;  /* 0x0000000000040947 */ /* 0x000fea0003800000 */
[----:B------:R3:W5:Y:S02]  /*4b00*/  LDG.E.U8 R32, desc[UR28][R30.64] ;  /* 0x0000001c1e207981 */ /* 0x000764000c1e1100 */
.L_x_43:
[----:B------:R-:W-:Y:S05]  /*4b10*/  BSYNC B1 ;  /* 0x0000000000017941 */ /* 0x000fea0003800000 */
.L_x_42:
[----:B-----5:R-:W-:Y:S01]  /*4b20*/  LOP3.LUT R32, R32, 0xff, RZ, 0xc0, !PT ;  /* 0x000000ff20207812 */ /* 0x020fe200078ec0ff */
[----:B------:R-:W-:Y:S01]  /*4b30*/  BSSY B1, `(.L_x_44) ;  /* 0x000000b000017945 */ /* 0x000fe20003800000 */
[----:B------:R-:W-:Y:S02]  /*4b40*/  ISETP.LT.OR P1, PT, R34, 0x9, !P1 ;  /* 0x000000092200780c */ /* 0x000fe40004f21670 */
[----:B------:R-:W-:-:S05]  /*4b50*/  F2FP.F16.E4M3.UNPACK_B R32, R32 ;  /* 0x00000020ff20723e */ /* 0x000fca00020006ff */
        /* <DEDUP_REMOVED lines=8> */
.L_x_45:
[----:B------:R-:W-:Y:S05]  /*4be0*/  BSYNC B1 ;  /* 0x0000000000017941 */ /* 0x000fea0003800000 */
.L_x_44:
[----:B-----5:R-:W-:Y:S01]  /*4bf0*/  LOP3.LUT R32, R32, 0xff, RZ, 0xc0, !PT ;  /* 0x000000ff20207812 */ /* 0x020fe200078ec0ff */
[----:B------:R-:W-:Y:S01]  /*4c00*/  BSSY B1, `(.L_x_46) ;  /* 0x000000c000017945 */ /* 0x000fe20003800000 */
[----:B------:R-:W-:Y:S02]  /*4c10*/  ISETP.GE.AND P0, PT, R35, 0x9, PT ;  /* 0x000000092300780c */ /* 0x000fe40003f06270 */
[----:B------:R-:W-:Y:S02]  /*4c20*/  F2FP.F16.E4M3.UNPACK_B R32, R32 ;  /* 0x00000020ff20723e */ /* 0x000fe400020006ff */
[----:B------:R-:W-:-:S03]  /*4c30*/  ISETP.LT.OR P2, PT, R34, 0x1, !P0 ;  /* 0x000000012200780c */ /* 0x000fc60004741670 */
[----:B------:R-:W-:-:S05]  /*4c40*/  HADD2.F32 R32, -RZ, R32.H0_H0 ;  /* 0x20000020ff207230 */ /* 0x000fca0000004100 */
[----:B----4-:R-:W-:Y:S01]  /*4c50*/  FMUL R33, R32, UR19 ;  /* 0x0000001320217c20 */ /* 0x010fe20008400000 */
[----:B------:R-:W-:-:S03]  /*4c60*/  PRMT R32, RZ, 0x7610, R32 ;  /* 0x00007610ff207816 */ /* 0x000fc60000000020 */
[----:B------:R-:W-:-:S05]  /*4c70*/  FFMA R33, R220, UR24, R33 ;  /* 0x00000018dc217c23 */ /* 0x000fca0008000021 */
[----:B------:R-:W-:-:S05]  /*4c80*/  F2FP.SATFINITE.E4M3.F32.PACK_AB_MERGE_C R33, RZ, R33, RZ ;  /* 0x00000021ff21723e */ /* 0x000fca00048070ff */
[----:B------:R4:W-:Y:S01]  /*4c90*/  @!P1 STG.E.U8 desc[UR28][R26.64+0x1], R33 ;  /* 0x000001211a009986 */ /* 0x0009e2000c10111c */
[----:B------:R-:W-:Y:S05]  /*4ca0*/  @P2 BRA `(.L_x_47) ;  /* 0x0000000000042947 */ /* 0x000fea0003800000 */
[----:B------:R0:W5:Y:S02]  /*4cb0*/  LDG.E.U8 R32, desc[UR28][R28.64+0x8] ;  /* 0x0000081c1c207981 */ /* 0x000164000c1e1100 */
.L_x_47:
[----:B------:R-:W-:Y:S05]  /*4cc0*/  BSYNC B1 ;  /* 0x0000000000017941 */ /* 0x000fea0003800000 */
.L_x_46:
        /* <DEDUP_REMOVED lines=8> */
[----:B----4-:R-:W-:Y:S02]  /*4d50*/  F2FP.SATFINITE.E4M3.F32.PACK_AB_MERGE_C R33, RZ, R32, RZ ;  /* 0x00000020ff21723e */ /* 0x010fe400048070ff */
[----:B------:R-:W-:-:S03]  /*4d60*/  PRMT R32, RZ, 0x7610, R32 ;  /* 0x00007610ff207816 */ /* 0x000fc60000000020 */
[----:B------:R4:W-:Y:S01]  /*4d70*/  @!P2 STG.E.U8 desc[UR28][R24.64+0x8], R33 ;  /* 0x000008211800a986 */ /* 0x0009e2000c10111c */
[----:B------:R-:W-:Y:S05]  /*4d80*/  @P4 BRA `(.L_x_49) ;  /* 0x0000000000044947 */ /* 0x000fea0003800000 */
[----:B------:R0:W5:Y:S02]  /*4d90*/  LDG.E.U8 R32, desc[UR28][R28.64+0x9] ;  /* 0x0000091c1c207981 */ /* 0x000164000c1e1100 */
.L_x_49:
[----:B------:R-:W-:Y:S05]  /*4da0*/  BSYNC B1 ;  /* 0x0000000000017941 */ /* 0x000fea0003800000 */
.L_x_48:
[----:B-----5:R-:W-:Y:S01]  /*4db0*/  LOP3.LUT R32, R32, 0xff, RZ, 0xc0, !PT ;  /* 0x000000ff20207812 */ /* 0x020fe200078ec0ff */
[----:B------:R-:W-:Y:S01]  /*4dc0*/  BSSY B1, `(.L_x_50) ;  /* 0x000000b000017945 */ /* 0x000fe20003800000 */
[----:B------:R-:W-:Y:S02]  /*4dd0*/  ISETP.LT.OR P0, PT, R34, 0x9, !P0 ;  /* 0x000000092200780c */ /* 0x000fe40004701670 */
[----:B------:R-:W-:-:S05]  /*4de0*/  F2FP.F16.E4M3.UNPACK_B R32, R32 ;  /* 0x00000020ff20723e */ /* 0x000fca00020006ff */
        /* <DEDUP_REMOVED lines=8> */
.L_x_51:
[----:B------:R-:W-:Y:S05]  /*4e70*/  BSYNC B1 ;  /* 0x0000000000017941 */ /* 0x000fea0003800000 */
.L_x_50:
[----:B-----5:R-:W-:Y:S01]  /*4e80*/  LOP3.LUT R32, R32, 0xff, RZ, 0xc0, !PT ;  /* 0x000000ff20207812 */ /* 0x020fe200078ec0ff */
[----:B------:R-:W-:Y:S01]  /*4e90*/  BSSY B1, `(.L_x_52) ;  /* 0x000000b000017945 */ /* 0x000fe20003800000 */
[----:B------:R-:W-:Y:S02]  /*4ea0*/  ISETP.LT.OR P1, PT, R34, 0x9, !P1 ;  /* 0x000000092200780c */ /* 0x000fe40004f21670 */
[----:B------:R-:W-:-:S05]  /*4eb0*/  F2FP.F16.E4M3.UNPACK_B R32, R32 ;  /* 0x00000020ff20723e */ /* 0x000fca00020006ff */
        /* <DEDUP_REMOVED lines=8> */
.L_x_53:
[----:B------:R-:W-:Y:S05]  /*4f40*/  BSYNC B1 ;  /* 0x0000000000017941 */ /* 0x000fea0003800000 */
.L_x_52:
        /* <DEDUP_REMOVED lines=13> */
.L_x_55:
[----:B------:R-:W-:Y:S05]  /*5020*/  BSYNC B1 ;  /* 0x0000000000017941 */ /* 0x000fea0003800000 */
.L_x_54:
        /* <DEDUP_REMOVED lines=13> */
.L_x_57:
[----:B------:R-:W-:Y:S05]  /*5100*/  BSYNC B1 ;  /* 0x0000000000017941 */ /* 0x000fea0003800000 */
.L_x_56:
        /* <DEDUP_REMOVED lines=12> */
.L_x_59:
[----:B------:R-:W-:Y:S05]  /*51d0*/  BSYNC B1 ;  /* 0x0000000000017941 */ /* 0x000fea0003800000 */
.L_x_58:
        /* <DEDUP_REMOVED lines=12> */
.L_x_61:
[----:B------:R-:W-:Y:S05]  /*52a0*/  BSYNC B1 ;  /* 0x0000000000017941 */ /* 0x000fea0003800000 */
.L_x_60:
        /* <DEDUP_REMOVED lines=13> */
.L_x_63:
[----:B------:R-:W-:Y:S05]  /*5380*/  BSYNC B1 ;  /* 0x0000000000017941 */ /* 0x000fea0003800000 */
.L_x_62:
        /* <DEDUP_REMOVED lines=13> */
.L_x_65:
[----:B------:R-:W-:Y:S05]  /*5460*/  BSYNC B1 ;  /* 0x0000000000017941 */ /* 0x000fea0003800000 */
.L_x_64:
        /* <DEDUP_REMOVED lines=12> */
.L_x_67:
[----:B------:R-:W-:Y:S05]  /*5530*/  BSYNC B1 ;  /* 0x0000000000017941 */ /* 0x000fea0003800000 */
.L_x_66:
        /* <DEDUP_REMOVED lines=12> */
.L_x_69:
[----:B------:R-:W-:Y:S05]  /*5600*/  BSYNC B1 ;  /* 0x0000000000017941 */ /* 0x000fea0003800000 */
.L_x_68:
        /* <DEDUP_REMOVED lines=13> */
.L_x_71:
[----:B------:R-:W-:Y:S05]  /*56e0*/  BSYNC B1 ;  /* 0x0000000000017941 */ /* 0x000fea0003800000 */
.L_x_70:
        /* <DEDUP_REMOVED lines=13> */
.L_x_73:
[----:B------:R-:W-:Y:S05]  /*57c0*/  BSYNC B1 ;  /* 0x0000000000017941 */ /* 0x000fea0003800000 */
.L_x_72:
        /* <DEDUP_REMOVED lines=12> */
.L_x_75:
[----:B------:R-:W-:Y:S05]  /*5890*/  BSYNC B1 ;  /* 0x0000000000017941 */ /* 0x000fea0003800000 */
.L_x_74:
        /* <DEDUP_REMOVED lines=12> */
.L_x_77:
[----:B------:R-:W-:Y:S05]  /*5960*/  BSYNC B1 ;  /* 0x0000000000017941 */ /* 0x000fea0003800000 */
.L_x_76:
        /* <DEDUP_REMOVED lines=13> */
.L_x_79:
[----:B------:R-:W-:Y:S05]  /*5a40*/  BSYNC B1 ;  /* 0x0000000000017941 */ /* 0x000fea0003800000 */
.L_x_78:
        /* <DEDUP_REMOVED lines=13> */
.L_x_81:
[----:B------:R-:W-:Y:S05]  /*5b20*/  BSYNC B1 ;  /* 0x0000000000017941 */ /* 0x000fea0003800000 */
.L_x_80:
        /* <DEDUP_REMOVED lines=12> */
.L_x_83:
[----:B------:R-:W-:Y:S05]  /*5bf0*/  BSYNC B1 ;  /* 0x0000000000017941 */ /* 0x000fea0003800000 */
.L_x_82:
        /* <DEDUP_REMOVED lines=12> */
.L_x_85:
[----:B------:R-:W-:Y:S05]  /*5cc0*/  BSYNC B1 ;  /* 0x0000000000017941 */ /* 0x000fea0003800000 */
.L_x_84:
        /* <DEDUP_REMOVED lines=13> */
.L_x_87:
[----:B------:R-:W-:Y:S05]  /*5da0*/  BSYNC B1 ;  /* 0x0000000000017941 */ /* 0x000fea0003800000 */
.L_x_86:
        /* <DEDUP_REMOVED lines=13> */
.L_x_89:
[----:B------:R-:W-:Y:S05]  /*5e80*/  BSYNC B1 ;  /* 0x0000000000017941 */ /* 0x000fea0003800000 */
.L_x_88:
        /* <DEDUP_REMOVED lines=12> */
.L_x_91:
[----:B------:R-:W-:Y:S05]  /*5f50*/  BSYNC B1 ;  /* 0x0000000000017941 */ /* 0x000fea0003800000 */
.L_x_90:
        /* <DEDUP_REMOVED lines=12> */
.L_x_93:
[----:B------:R-:W-:Y:S05]  /*6020*/  BSYNC B1 ;  /* 0x0000000000017941 */ /* 0x000fea0003800000 */
.L_x_92:
        /* <DEDUP_REMOVED lines=13> */
.L_x_95:
[----:B------:R-:W-:Y:S05]  /*6100*/  BSYNC B1 ;  /* 0x0000000000017941 */ /* 0x000fea0003800000 */
.L_x_94:
        /* <DEDUP_REMOVED lines=13> */
.L_x_97:
[----:B------:R-:W-:Y:S05]  /*61e0*/  BSYNC B1 ;  /* 0x0000000000017941 */ /* 0x000fea0003800000 */
.L_x_96:
        /* <DEDUP_REMOVED lines=12> */
.L_x_99:
[----:B------:R-:W-:Y:S05]  /*62b0*/  BSYNC B1 ;  /* 0x0000000000017941 */ /* 0x000fea0003800000 */
.L_x_98:
        /* <DEDUP_REMOVED lines=12> */
.L_x_101:
[----:B------:R-:W-:Y:S05]  /*6380*/  BSYNC B1 ;  /* 0x0000000000017941 */ /* 0x000fea0003800000 */
.L_x_100:
        /* <DEDUP_REMOVED lines=13> */
.L_x_103:
[----:B------:R-:W-:Y:S05]  /*6460*/  BSYNC B1 ;  /* 0x0000000000017941 */ /* 0x000fea0003800000 */
.L_x_102:
        /* <DEDUP_REMOVED lines=13> */
.L_x_105:
[----:B------:R-:W-:Y:S05]  /*6540*/  BSYNC B1 ;  /* 0x0000000000017941 */ /* 0x000fea0003800000 */
.L_x_104:
        /* <DEDUP_REMOVED lines=12> */
.L_x_107:
[----:B------:R-:W-:Y:S05]  /*6610*/  BSYNC B1 ;  /* 0x0000000000017941 */ /* 0x000fea0003800000 */
.L_x_106:
        /* <DEDUP_REMOVED lines=12> */
.L_x_109:
[----:B------:R-:W-:Y:S05]  /*66e0*/  BSYNC B1 ;  /* 0x0000000000017941 */ /* 0x000fea0003800000 */
.L_x_108:
        /* <DEDUP_REMOVED lines=13> */
.L_x_111:
[----:B------:R-:W-:Y:S05]  /*67c0*/  BSYNC B1 ;  /* 0x0000000000017941 */ /* 0x000fea0003800000 */
.L_x_110:
        /* <DEDUP_REMOVED lines=13> */
.L_x_113:
[----:B------:R-:W-:Y:S05]  /*68a0*/  BSYNC B1 ;  /* 0x0000000000017941 */ /* 0x000fea0003800000 */
.L_x_112:
        /* <DEDUP_REMOVED lines=12> */
.L_x_115:
[----:B------:R-:W-:Y:S05]  /*6970*/  BSYNC B1 ;  /* 0x0000000000017941 */ /* 0x000fea0003800000 */
.L_x_114:
        /* <DEDUP_REMOVED lines=12> */
.L_x_117:
[----:B------:R-:W-:Y:S05]  /*6a40*/  BSYNC B1 ;  /* 0x0000000000017941 */ /* 0x000fea0003800000 */
.L_x_116:
        /* <DEDUP_REMOVED lines=13> */
.L_x_119:
[----:B------:R-:W-:Y:S05]  /*6b20*/  BSYNC B1 ;  /* 0x0000000000017941 */ /* 0x000fea0003800000 */
.L_x_118:
        /* <DEDUP_REMOVED lines=13> */
.L_x_121:
[----:B------:R-:W-:Y:S05]  /*6c00*/  BSYNC B1 ;  /* 0x0000000000017941 */ /* 0x000fea0003800000 */
.L_x_120:
        /* <DEDUP_REMOVED lines=12> */
.L_x_123:
[----:B------:R-:W-:Y:S05]  /*6cd0*/  BSYNC B1 ;  /* 0x0000000000017941 */ /* 0x000fea0003800000 */
.L_x_122:
        /* <DEDUP_REMOVED lines=12> */
.L_x_125:
[----:B------:R-:W-:Y:S05]  /*6da0*/  BSYNC B1 ;  /* 0x0000000000017941 */ /* 0x000fea0003800000 */
.L_x_124:
        /* <DEDUP_REMOVED lines=13> */
.L_x_127:
[----:B------:R-:W-:Y:S05]  /*6e80*/  BSYNC B1 ;  /* 0x0000000000017941 */ /* 0x000fea0003800000 */
.L_x_126:
        /* <DEDUP_REMOVED lines=13> */
.L_x_129:
[----:B------:R-:W-:Y:S05]  /*6f60*/  BSYNC B1 ;  /* 0x0000000000017941 */ /* 0x000fea0003800000 */
.L_x_128:
        /* <DEDUP_REMOVED lines=12> */
.L_x_131:
[----:B------:R-:W-:Y:S05]  /*7030*/  BSYNC B1 ;  /* 0x0000000000017941 */ /* 0x000fea0003800000 */
.L_x_130:
        /* <DEDUP_REMOVED lines=12> */
.L_x_133:
[----:B------:R-:W-:Y:S05]  /*7100*/  BSYNC B1 ;  /* 0x0000000000017941 */ /* 0x000fea0003800000 */
.L_x_132:
        /* <DEDUP_REMOVED lines=13> */
.L_x_135:
[----:B------:R-:W-:Y:S05]  /*71e0*/  BSYNC B1 ;  /* 0x0000000000017941 */ /* 0x000fea0003800000 */
.L_x_134:
        /* <DEDUP_REMOVED lines=13> */
.L_x_137:
[----:B------:R-:W-:Y:S05]  /*72c0*/  BSYNC B1 ;  /* 0x0000000000017941 */ /* 0x000fea0003800000 */
.L_x_136:
        /* <DEDUP_REMOVED lines=12> */
.L_x_139:
[----:B------:R-:W-:Y:S05]  /*7390*/  BSYNC B1 ;  /* 0x0000000000017941 */ /* 0x000fea0003800000 */
.L_x_138:
        /* <DEDUP_REMOVED lines=12> */
.L_x_141:
[----:B------:R-:W-:Y:S05]  /*7460*/  BSYNC B1 ;  /* 0x0000000000017941 */ /* 0x000fea0003800000 */
.L_x_140:
        /* <DEDUP_REMOVED lines=13> */
.L_x_143:
[----:B------:R-:W-:Y:S05]  /*7540*/  BSYNC B1 ;  /* 0x0000000000017941 */ /* 0x000fea0003800000 */
.L_x_142:
        /* <DEDUP_REMOVED lines=13> */
.L_x_145:
[----:B------:R-:W-:Y:S05]  /*7620*/  BSYNC B1 ;  /* 0x0000000000017941 */ /* 0x000fea0003800000 */
.L_x_144:
        /* <DEDUP_REMOVED lines=12> */
.L_x_147:
[----:B------:R-:W-:Y:S05]  /*76f0*/  BSYNC B1 ;  /* 0x0000000000017941 */ /* 0x000fea0003800000 */
.L_x_146:
        /* <DEDUP_REMOVED lines=12> */
.L_x_149:
[----:B------:R-:W-:Y:S05]  /*77c0*/  BSYNC B1 ;  /* 0x0000000000017941 */ /* 0x000fea0003800000 */
.L_x_148:
        /* <DEDUP_REMOVED lines=13> */
.L_x_151:
[----:B------:R-:W-:Y:S05]  /*78a0*/  BSYNC B1 ;  /* 0x0000000000017941 */ /* 0x000fea0003800000 */
.L_x_150:
        /* <DEDUP_REMOVED lines=13> */
.L_x_153:
[----:B------:R-:W-:Y:S05]  /*7980*/  BSYNC B1 ;  /* 0x0000000000017941 */ /* 0x000fea0003800000 */
.L_x_152:
        /* <DEDUP_REMOVED lines=12> */
.L_x_155:
[----:B------:R-:W-:Y:S05]  /*7a50*/  BSYNC B1 ;  /* 0x0000000000017941 */ /* 0x000fea0003800000 */
.L_x_154:
        /* <DEDUP_REMOVED lines=12> */
.L_x_157:
[----:B------:R-:W-:Y:S05]  /*7b20*/  BSYNC B1 ;  /* 0x0000000000017941 */ /* 0x000fea0003800000 */
.L_x_156:
        /* <DEDUP_REMOVED lines=13> */
.L_x_159:
[----:B------:R-:W-:Y:S05]  /*7c00*/  BSYNC B1 ;  /* 0x0000000000017941 */ /* 0x000fea0003800000 */
.L_x_158:
        /* <DEDUP_REMOVED lines=13> */
.L_x_161:
[----:B------:R-:W-:Y:S05]  /*7ce0*/  BSYNC B1 ;  /* 0x0000000000017941 */ /* 0x000fea0003800000 */
.L_x_160:
        /* <DEDUP_REMOVED lines=12> */
.L_x_163:
[----:B------:R-:W-:Y:S05]  /*7db0*/  BSYNC B1 ;  /* 0x0000000000017941 */ /* 0x000fea0003800000 */
.L_x_162:
        /* <DEDUP_REMOVED lines=12> */
.L_x_165:
[----:B------:R-:W-:Y:S05]  /*7e80*/  BSYNC B1 ;  /* 0x0000000000017941 */ /* 0x000fea0003800000 */
.L_x_164:
        /* <DEDUP_REMOVED lines=13> */
.L_x_167:
[----:B------:R-:W-:Y:S05]  /*7f60*/  BSYNC B1 ;  /* 0x0000000000017941 */ /* 0x000fea0003800000 */
.L_x_166:
        /* <DEDUP_REMOVED lines=13> */
.L_x_169:
[----:B------:R-:W-:Y:S05]  /*8040*/  BSYNC B1 ;  /* 0x0000000000017941 */ /* 0x000fea0003800000 */
.L_x_168:
        /* <DEDUP_REMOVED lines=12> */
.L_x_171:
[----:B------:R-:W-:Y:S05]  /*8110*/  BSYNC B1 ;  /* 0x0000000000017941 */ /* 0x000fea0003800000 */
.L_x_170:
        /* <DEDUP_REMOVED lines=12> */
.L_x_173:
[----:B------:R-:W-:Y:S05]  /*81e0*/  BSYNC B1 ;  /* 0x0000000000017941 */ /* 0x000fea0003800000 */
.L_x_172:
        /* <DEDUP_REMOVED lines=13> */
.L_x_175:
[----:B------:R-:W-:Y:S05]  /*82c0*/  BSYNC B1 ;  /* 0x0000000000017941 */ /* 0x000fea0003800000 */
.L_x_174:
        /* <DEDUP_REMOVED lines=13> */
.L_x_177:
[----:B------:R-:W-:Y:S05]  /*83a0*/  BSYNC B1 ;  /* 0x0000000000017941 */ /* 0x000fea0003800000 */
.L_x_176:
        /* <DEDUP_REMOVED lines=12> */
.L_x_179:
[----:B------:R-:W-:Y:S05]  /*8470*/  BSYNC B1 ;  /* 0x0000000000017941 */ /* 0x000fea0003800000 */
.L_x_178:
        /* <DEDUP_REMOVED lines=12> */
.L_x_181:
[----:B------:R-:W-:Y:S05]  /*8540*/  BSYNC B1 ;  /* 0x0000000000017941 */ /* 0x000fea0003800000 */
.L_x_180:
        /* <DEDUP_REMOVED lines=13> */
.L_x_183:
[----:B------:R-:W-:Y:S05]  /*8620*/  BSYNC B1 ;  /* 0x0000000000017941 */ /* 0x000fea0003800000 */
.L_x_182:
        /* <DEDUP_REMOVED lines=13> */
.L_x_185:
[----:B------:R-:W-:Y:S05]  /*8700*/  BSYNC B1 ;  /* 0x0000000000017941 */ /* 0x000fea0003800000 */
.L_x_184:
        /* <DEDUP_REMOVED lines=12> */
.L_x_187:
[----:B------:R-:W-:Y:S05]  /*87d0*/  BSYNC B1 ;  /* 0x0000000000017941 */ /* 0x000fea0003800000 */
.L_x_186:
        /* <DEDUP_REMOVED lines=12> */
.L_x_189:
[----:B------:R-:W-:Y:S05]  /*88a0*/  BSYNC B1 ;  /* 0x0000000000017941 */ /* 0x000fea0003800000 */
.L_x_188:
        /* <DEDUP_REMOVED lines=13> */
.L_x_191:
[----:B------:R-:W-:Y:S05]  /*8980*/  BSYNC B1 ;  /* 0x0000000000017941 */ /* 0x000fea0003800000 */
.L_x_190:
        /* <DEDUP_REMOVED lines=13> */
.L_x_193:
[----:B------:R-:W-:Y:S05]  /*8a60*/  BSYNC B1 ;  /* 0x0000000000017941 */ /* 0x000fea0003800000 */
.L_x_192:
        /* <DEDUP_REMOVED lines=12> */
.L_x_195:
[----:B------:R-:W-:Y:S05]  /*8b30*/  BSYNC B1 ;  /* 0x0000000000017941 */ /* 0x000fea0003800000 */
.L_x_194:
        /* <DEDUP_REMOVED lines=12> */
.L_x_197:
[----:B------:R-:W-:Y:S05]  /*8c00*/  BSYNC B1 ;  /* 0x0000000000017941 */ /* 0x000fea0003800000 */
.L_x_196:
        /* <DEDUP_REMOVED lines=13> */
.L_x_199:
[----:B------:R-:W-:Y:S05]  /*8ce0*/  BSYNC B1 ;  /* 0x0000000000017941 */ /* 0x000fea0003800000 */
.L_x_198:
        /* <DEDUP_REMOVED lines=13> */
.L_x_201:
[----:B------:R-:W-:Y:S05]  /*8dc0*/  BSYNC B1 ;  /* 0x0000000000017941 */ /* 0x000fea0003800000 */
.L_x_200:
        /* <DEDUP_REMOVED lines=12> */
.L_x_203:
[----:B------:R-:W-:Y:S05]  /*8e90*/  BSYNC B1 ;  /* 0x0000000000017941 */ /* 0x000fea0003800000 */
.L_x_202:
        /* <DEDUP_REMOVED lines=12> */
.L_x_205:
[----:B------:R-:W-:Y:S05]  /*8f60*/  BSYNC B1 ;  /* 0x0000000000017941 */ /* 0x000fea0003800000 */
.L_x_204:
        /* <DEDUP_REMOVED lines=13> */
.L_x_207:
[----:B------:R-:W-:Y:S05]  /*9040*/  BSYNC B1 ;  /* 0x0000000000017941 */ /* 0x000fea0003800000 */
.L_x_206:
        /* <DEDUP_REMOVED lines=13> */
.L_x_209:
[----:B------:R-:W-:Y:S05]  /*9120*/  BSYNC B1 ;  /* 0x0000000000017941 */ /* 0x000fea0003800000 */
.L_x_208:
        /* <DEDUP_REMOVED lines=12> */
.L_x_211:
[----:B------:R-:W-:Y:S05]  /*91f0*/  BSYNC B1 ;  /* 0x0000000000017941 */ /* 0x000fea0003800000 */
.L_x_210:
        /* <DEDUP_REMOVED lines=12> */
.L_x_213:
[----:B------:R-:W-:Y:S05]  /*92c0*/  BSYNC B1 ;  /* 0x0000000000017941 */ /* 0x000fea0003800000 */
.L_x_212:
        /* <DEDUP_REMOVED lines=13> */
.L_x_215:
[----:B------:R-:W-:Y:S05]  /*93a0*/  BSYNC B1 ;  /* 0x0000000000017941 */ /* 0x000fea0003800000 */
.L_x_214:
[----:B-----5:R-:W-:Y:S01]  /*93b0*/  LOP3.LUT R32, R32, 0xff, RZ, 0xc0, !PT ;  /* 0x000000ff20207812 */ /* 0x020fe200078ec0ff */
[----:B------:R-:W-:Y:S01]  /*93c0*/  BSSY B1, `(.L_x_216) ;  /* 0x000000c000017945 */ /* 0x000fe20003800000 */
[----:B------:R-:W-:Y:S02]  /*93d0*/  ISETP.GE.AND P1, PT, R35, 0xb2, PT ;  /* 0x000000b22300780c */ /* 0x000fe40003f26270 */
[----:B------:R-:W-:Y:S02]  /*93e0*/  F2FP.F16.E4M3.UNPACK_B R32, R32 ;  /* 0x00000020ff20723e */ /* 0x000fe400020006ff */
[----:B------:R-:W-:-:S03]  /*93f0*/  ISETP.LT.OR P4, PT, R34, 0x1, !P1 ;  /* 0x000000012200780c */ /* 0x000fc60004f81670 */
[----:B------:R-:W-:-:S05]  /*9400*/  HADD2.F32 R32, -RZ, R32.H0_H0 ;  /* 0x20000020ff207230 */ /* 0x000fca0000004100 */
[----:B------:R-:W-:-:S04]  /*9410*/  FMUL R32, R32, UR19 ;  /* 0x0000001320207c20 */ /* 0x000fc80008400000 */
[----:B------:R-:W-:Y:S01]  /*9420*/  FFMA R32, R23, UR24, R32 ;  /* 0x0000001817207c23 */ /* 0x000fe20008000020 */
[----:B------:R-:W-:-:S04]  /*9430*/  PRMT R23, RZ, 0x7610, R23 ;  /* 0x00007610ff177816 */ /* 0x000fc80000000017 */
[----:B----4-:R-:W-:-:S05]  /*9440*/  F2FP.SATFINITE.E4M3.F32.PACK_AB_MERGE_C R33, RZ, R32, RZ ;  /* 0x00000020ff21723e */ /* 0x010fca00048070ff */
[----:B------:R4:W-:Y:S01]  /*9450*/  @!P2 STG.E.U8 desc[UR28][R24.64+0xb0], R33 ;  /* 0x0000b0211800a986 */ /* 0x0009e2000c10111c */
[----:B------:R-:W-:Y:S05]  /*9460*/  @P4 BRA `(.L_x_217) ;  /* 0x0000000000044947 */ /* 0x000fea0003800000 */
[----:B------:R0:W5:Y:S02]  /*9470*/  LDG.E.U8 R23, desc[UR28][R28.64+0xb1] ;  /* 0x0000b11c1c177981 */ /* 0x000164000c1e1100 */
.L_x_217:
[----:B------:R-:W-:Y:S05]  /*9480*/  BSYNC B1 ;  /* 0x0000000000017941 */ /* 0x000fea0003800000 */
.L_x_216:
[----:B-----5:R-:W-:Y:S01]  /*9490*/  LOP3.LUT R23, R23, 0xff, RZ, 0xc0, !PT ;  /* 0x000000ff17177812 */ /* 0x020fe200078ec0ff */
[----:B------:R-:W-:Y:S01]  /*94a0*/  BSSY B1, `(.L_x_218) ;  /* 0x000000b000017945 */ /* 0x000fe20003800000 */
[----:B------:R-:W-:Y:S02]  /*94b0*/  ISETP.LT.OR P0, PT, R34, 0x9, !P0 ;  /* 0x000000092200780c */ /* 0x000fe40004701670 */
[----:B------:R-:W-:-:S05]  /*94c0*/  F2FP.F16.E4M3.UNPACK_B R23, R23 ;  /* 0x00000017ff17723e */ /* 0x000fca00020006ff */
[----:B------:R-:W-:-:S05]  /*94d0*/  HADD2.F32 R23, -RZ, R23.H0_H0 ;  /* 0x20000017ff177230 */ /* 0x000fca0000004100 */
[----:B------:R-:W-:-:S04]  /*94e0*/  FMUL R23, R23, UR19 ;  /* 0x0000001317177c20 */ /* 0x000fc80008400000 */
[----:B------:R-:W-:Y:S01]  /*94f0*/  FFMA R23, R22, UR24, R23 ;  /* 0x0000001816177c23 */ /* 0x000fe20008000017 */
[----:B------:R-:W-:-:S04]  /*9500*/  PRMT R22, RZ, 0x7610, R22 ;  /* 0x00007610ff167816 */ /* 0x000fc80000000016 */
[----:B------:R-:W-:-:S05]  /*9510*/  F2FP.SATFINITE.E4M3.F32.PACK_AB_MERGE_C R23, RZ, R23, RZ ;  /* 0x00000017ff17723e */ /* 0x000fca00048070ff */
[----:B------:R0:W-:Y:S01]  /*9520*/  @!P4 STG.E.U8 desc[UR28][R24.64+0xb1], R23 ;  /* 0x0000b1171800c986 */ /* 0x0001e2000c10111c */
[----:B------:R-:W-:Y:S05]  /*9530*/  @P0 BRA `(.L_x_219) ;  /* 0x0000000000040947 */ /* 0x000fea0003800000 */
[----:B------:R0:W5:Y:S02]  /*9540*/  LDG.E.U8 R22, desc[UR28][R30.64+0xb0] ;  /* 0x0000b01c1e167981 */ /* 0x000164000c1e1100 */
.L_x_219:
[----:B------:R-:W-:Y:S05]  /*9550*/  BSYNC B1 ;  /* 0x0000000000017941 */ /* 0x000fea0003800000 */
.L_x_218:
        /* <DEDUP_REMOVED lines=8> */
[----:B0-----:R-:W-:-:S05]  /*95e0*/  F2FP.SATFINITE.E4M3.F32.PACK_AB_MERGE_C R23, RZ, R22, RZ ;  /* 0x00000016ff17723e */ /* 0x001fca00048070ff */
[----:B------:R0:W-:Y:S01]  /*95f0*/  @!P0 STG.E.U8 desc[UR28][R26.64+0xb0], R23 ;  /* 0x0000b0171a008986 */ /* 0x0001e2000c10111c */
[----:B------:R-:W-:Y:S05]  /*9600*/  @P1 BRA `(.L_x_221) ;  /* 0x0000000000041947 */ /* 0x000fea0003800000 */
[----:B------:R0:W5:Y:S02]  /*9610*/  LDG.E.U8 R21, desc[UR28][R30.64+0xb1] ;  /* 0x0000b11c1e157981 */ /* 0x000164000c1e1100 */
.L_x_221:
[----:B------:R-:W-:Y:S05]  /*9620*/  BSYNC B1 ;  /* 0x0000000000017941 */ /* 0x000fea0003800000 */
.L_x_220:
        /* <DEDUP_REMOVED lines=13> */
.L_x_223:
[----:B------:R-:W-:Y:S05]  /*9700*/  BSYNC B1 ;  /* 0x0000000000017941 */ /* 0x000fea0003800000 */
.L_x_222:
        /* <DEDUP_REMOVED lines=13> */
.L_x_225:
[----:B------:R-:W-:Y:S05]  /*97e0*/  BSYNC B1 ;  /* 0x0000000000017941 */ /* 0x000fea0003800000 */
.L_x_224:
        /* <DEDUP_REMOVED lines=12> */
.L_x_227:
[----:B------:R-:W-:Y:S05]  /*98b0*/  BSYNC B1 ;  /* 0x0000000000017941 */ /* 0x000fea0003800000 */
.L_x_226:
        /* <DEDUP_REMOVED lines=12> */
.L_x_229:
[----:B------:R-:W-:Y:S05]  /*9980*/  BSYNC B1 ;  /* 0x0000000000017941 */ /* 0x000fea0003800000 */
.L_x_228:
        /* <DEDUP_REMOVED lines=13> */
.L_x_231:
[----:B------:R-:W-:Y:S05]  /*9a60*/  BSYNC B1 ;  /* 0x0000000000017941 */ /* 0x000fea0003800000 */
.L_x_230:
        /* <DEDUP_REMOVED lines=13> */
.L_x_233:
[----:B------:R-:W-:Y:S05]  /*9b40*/  BSYNC B1 ;  /* 0x0000000000017941 */ /* 0x000fea0003800000 */
.L_x_232:
        /* <DEDUP_REMOVED lines=12> */
.L_x_235:
[----:B------:R-:W-:Y:S05]  /*9c10*/  BSYNC B1 ;  /* 0x0000000000017941 */ /* 0x000fea0003800000 */
.L_x_234:
        /* <DEDUP_REMOVED lines=12> */
.L_x_237:
[----:B------:R-:W-:Y:S05]  /*9ce0*/  BSYNC B1 ;  /* 0x0000000000017941 */ /* 0x000fea0003800000 */
.L_x_236:
        /* <DEDUP_REMOVED lines=13> */
.L_x_239:
[----:B------:R-:W-:Y:S05]  /*9dc0*/  BSYNC B1 ;  /* 0x0000000000017941 */ /* 0x000fea0003800000 */
.L_x_238:
        /* <DEDUP_REMOVED lines=13> */
.L_x_241:
[----:B------:R-:W-:Y:S05]  /*9ea0*/  BSYNC B1 ;  /* 0x0000000000017941 */ /* 0x000fea0003800000 */
.L_x_240:
        /* <DEDUP_REMOVED lines=12> */
.L_x_243:
[----:B------:R-:W-:Y:S05]  /*9f70*/  BSYNC B1 ;  /* 0x0000000000017941 */ /* 0x000fea0003800000 */
.L_x_242:
        /* <DEDUP_REMOVED lines=12> */
.L_x_245:
[----:B------:R-:W-:Y:S05]  /*a040*/  BSYNC B1 ;  /* 0x0000000000017941 */ /* 0x000fea0003800000 */
.L_x_244:
        /* <DEDUP_REMOVED lines=13> */
.L_x_247:
[----:B------:R-:W-:Y:S05]  /*a120*/  BSYNC B1 ;  /* 0x0000000000017941 */ /* 0x000fea0003800000 */
.L_x_246:
        /* <DEDUP_REMOVED lines=13> */
.L_x_249:
[----:B------:R-:W-:Y:S05]  /*a200*/  BSYNC B1 ;  /* 0x0000000000017941 */ /* 0x000fea0003800000 */
.L_x_248:
        /* <DEDUP_REMOVED lines=12> */
.L_x_251:
[----:B------:R-:W-:Y:S05]  /*a2d0*/  BSYNC B1 ;  /* 0x0000000000017941 */ /* 0x000fea0003800000 */
.L_x_250:
        /* <DEDUP_REMOVED lines=12> */
.L_x_253:
[----:B------:R-:W-:Y:S05]  /*a3a0*/  BSYNC B1 ;  /* 0x0000000000017941 */ /* 0x000fea0003800000 */
.L_x_252:
        /* <DEDUP_REMOVED lines=13> */
.L_x_255:
[----:B------:R-:W-:Y:S05]  /*a480*/  BSYNC B1 ;  /* 0x0000000000017941 */ /* 0x000fea0003800000 */
.L_x_254:
        /* <DEDUP_REMOVED lines=13> */
.L_x_257:
[----:B------:R-:W-:Y:S05]  /*a560*/  BSYNC B1 ;  /* 0x0000000000017941 */ /* 0x000fea0003800000 */
.L_x_256:
        /* <DEDUP_REMOVED lines=12> */
.L_x_259:
[----:B------:R-:W-:Y:S05]  /*a630*/  BSYNC B1 ;  /* 0x0000000000017941 */ /* 0x000fea0003800000 */
.L_x_258:
[----:B-----5:R-:W-:Y:S01]  /*a640*/  LOP3.LUT R2, R2, 0xff, RZ, 0xc0, !PT ;  /* 0x000000ff02027812 */ /* 0x020fe200078ec0ff */
[----:B------:R-:W-:Y:S01]  /*a650*/  BSSY B1, `(.L_x_260) ;  /* 0x000000b000017945 */ /* 0x000fe20003800000 */
[----:B------:R-:W-:Y:S02]  /*a660*/  ISETP.LT.OR P1, PT, R34, 0x9, !P1 ;  /* 0x000000092200780c */ /* 0x000fe40004f21670 */
[----:B------:R-:W-:-:S05]  /*a670*/  F2FP.F16.E4M3.UNPACK_B R2, R2 ;  /* 0x00000002ff02723e */ /* 0x000fca00020006ff */
[----:B------:R-:W-:-:S05]  /*a680*/  HADD2.F32 R2, -RZ, R2.H0_H0 ;  /* 0x20000002ff027230 */ /* 0x000fca0000004100 */
[----:B0-----:R-:W-:-:S04]  /*a690*/  FMUL R3, R2, UR19 ;  /* 0x0000001302037c20 */ /* 0x001fc80008400000 */
[----:B------:R-:W-:Y:S01]  /*a6a0*/  FFMA R3, R0, UR24, R3 ;  /* 0x0000001800037c23 */ /* 0x000fe20008000003 */
[----:B------:R-:W-:-:S04]  /*a6b0*/  PRMT R0, RZ, 0x7610, R0 ;  /* 0x00007610ff007816 */ /* 0x000fc80000000000 */
[----:B------:R-:W-:-:S05]  /*a6c0*/  F2FP.SATFINITE.E4M3.F32.PACK_AB_MERGE_C R3, RZ, R3, RZ ;  /* 0x00000003ff03723e */ /* 0x000fca00048070ff */
[----:B------:R0:W-:Y:S01]  /*a6d0*/  @!P0 STG.E.U8 desc[UR28][R26.64+0xd8], R3 ;  /* 0x0000d8031a008986 */ /* 0x0001e2000c10111c */
[----:B------:R-:W-:Y:S05]  /*a6e0*/  @P1 BRA `(.L_x_261) ;  /* 0x0000000000041947 */ /* 0x000fea0003800000 */
[----:B------:R0:W5:Y:S02]  /*a6f0*/  LDG.E.U8 R0, desc[UR28][R30.64+0xd9] ;  /* 0x0000d91c1e007981 */ /* 0x000164000c1e1100 */
.L_x_261:
[----:B------:R-:W-:Y:S05]  /*a700*/  BSYNC B1 ;  /* 0x0000000000017941 */ /* 0x000fea0003800000 */
.L_x_260:
[----:B------:R-:W-:Y:S05]  /*a710*/  @P1 BRA `(.L_x_262) ;  /* 0x0000002000001947 */ /* 0x000fea0003800000 */
[----:B-----5:R-:W-:-:S04]  /*a720*/  LOP3.LUT R0, R0, 0xff, RZ, 0xc0, !PT ;  /* 0x000000ff00007812 */ /* 0x020fc800078ec0ff */
[----:B------:R-:W-:-:S05]  /*a730*/  F2FP.F16.E4M3.UNPACK_B R0, R0 ;  /* 0x00000000ff00723e */ /* 0x000fca00020006ff */
[----:B------:R-:W-:-:S05]  /*a740*/  HADD2.F32 R0, -RZ, R0.H0_H0 ;  /* 0x20000000ff007230 */ /* 0x000fca0000004100 */
[----:B0-----:R-:W-:-:S04]  /*a750*/  FMUL R3, R0, UR19 ;  /* 0x0000001300037c20 */ /* 0x001fc80008400000 */
[----:B------:R-:W-:-:S05]  /*a760*/  FFMA R3, R224, UR24, R3 ;  /* 0x00000018e0037c23 */ /* 0x000fca0008000003 */
[----:B------:R-:W-:-:S05]  /*a770*/  F2FP.SATFINITE.E4M3.F32.PACK_AB_MERGE_C R3, RZ, R3, RZ ;  /* 0x00000003ff03723e */ /* 0x000fca00048070ff */
[----:B------:R0:W-:Y:S01]  /*a780*/  STG.E.U8 desc[UR28][R26.64+0xd9], R3 ;  /* 0x0000d9031a007986 */ /* 0x0001e2000c10111c */
[----:B------:R-:W-:Y:S05]  /*a790*/  BRA `(.L_x_262) ;  /* 0x0000001c00e07947 */ /* 0x000fea0003800000 */
.L_x_37:
[C---:B------:R-:W-:Y:S01]  /*a7a0*/  ISETP.GE.AND P0, PT, R35.reuse, 0x2, PT ;  /* 0x000000022300780c */ /* 0x040fe20003f06270 */
[----:B------:R-:W-:Y:S01]  /*a7b0*/  FMUL R222, R222, UR24 ;  /* 0x00000018dede7c20 */ /* 0x000fe20008400000 */
[----:B------:R-:W-:Y:S01]  /*a7c0*/  ISETP.GE.AND P1, PT, R35, 0x1, PT ;  /* 0x000000012300780c */ /* 0x000fe20003f26270 */
[----:B------:R-:W-:Y:S01]  /*a7d0*/  FMUL R223, R223, UR24 ;  /* 0x00000018dfdf7c20 */ /* 0x000fe20008400000 */
[----:B------:R-:W-:Y:S01]  /*a7e0*/  ISETP.LT.OR P4, PT, R34, 0x1, !P0 ;  /* 0x000000012200780c */ /* 0x000fe20004781670 */
[----:B------:R-:W-:Y:S01]  /*a7f0*/  FMUL R220, R220, UR24 ;  /* 0x00000018dcdc7c20 */ /* 0x000fe20008400000 */
[----:B------:R-:W-:Y:S01]  /*a800*/  ISETP.LT.OR P2, PT, R34, 0x1, !P1 ;  /* 0x000000012200780c */ /* 0x000fe20004f41670 */
[----:B------:R-:W-:Y:S01]  /*a810*/  FMUL R221, R221, UR24 ;  /* 0x00000018dddd7c20 */ /* 0x000fe20008400000 */
[----:B------:R-:W-:Y:S01]  /*a820*/  F2FP.SATFINITE.E4M3.F32.PACK_AB_MERGE_C R29, RZ, R222, RZ ;  /* 0x000000deff1d723e */ /* 0x000fe200048070ff */
[----:B------:R-:W-:Y:S01]  /*a830*/  FMUL R219, R219, UR24 ;  /* 0x00000018dbdb7c20 */ /* 0x000fe20008400000 */
[----:B------:R-:W-:Y:S01]  /*a840*/  F2FP.SATFINITE.E4M3.F32.PACK_AB_MERGE_C R223, RZ, R223, RZ ;  /* 0x000000dfffdf723e */ /* 0x000fe200048070ff */
[----:B------:R-:W-:Y:S01]  /*a850*/  FMUL R218, R218, UR24 ;  /* 0x00000018dada7c20 */ /* 0x000fe20008400000 */
[C---:B------:R-:W-:Y:S01]  /*a860*/  ISETP.LT.OR P0, PT, R34.reuse, 0x9, !P0 ;  /* 0x000000092200780c */ /* 0x040fe20004701670 */
[----:B------:R-:W-:Y:S01]  /*a870*/  FMUL R217, R217, UR24 ;  /* 0x00000018d9d97c20 */ /* 0x000fe20008400000 */
[----:B------:R-:W-:Y:S01]  /*a880*/  ISETP.LT.OR P1, PT, R34, 0x9, !P1 ;  /* 0x000000092200780c */ /* 0x000fe20004f21670 */
[----:B------:R-:W-:Y:S01]  /*a890*/  FMUL R216, R216, UR24 ;  /* 0x00000018d8d87c20 */ /* 0x000fe20008400000 */
[----:B------:R-:W-:Y:S01]  /*a8a0*/  F2FP.SATFINITE.E4M3.F32.PACK_AB_MERGE_C R221, RZ, R221, RZ ;  /* 0x000000ddffdd723e */ /* 0x000fe200048070ff */
[----:B------:R0:W-:Y:S01]  /*a8b0*/  @!P4 STG.E.U8 desc[UR28][R24.64+0x1], R29 ;  /* 0x0000011d1800c986 */ /* 0x0001e2000c10111c */
[----:B------:R-:W-:Y:S01]  /*a8c0*/  ISETP.GE.AND P4, PT, R35, 0x9, PT ;  /* 0x000000092300780c */ /* 0x000fe20003f86270 */
[----:B------:R-:W-:Y:S01]  /*a8d0*/  FMUL R215, R215, UR24 ;  /* 0x00000018d7d77c20 */ /* 0x000fe20008400000 */
[----:B------:R-:W-:Y:S01]  /*a8e0*/  F2FP.SATFINITE.E4M3.F32.PACK_AB_MERGE_C R219, RZ, R219, RZ ;  /* 0x000000dbffdb723e */ /* 0x000fe200048070ff */
[----:B------:R-:W-:Y:S01]  /*a8f0*/  @!P2 STG.E.U8 desc[UR28][R24.64], R223 ;  /* 0x000000df1800a986 */ /* 0x000fe2000c10111c */
[----:B------:R-:W-:Y:S01]  /*a900*/  ISETP.GE.AND P2, PT, R35, 0xa, PT ;  /* 0x0000000a2300780c */ /* 0x000fe20003f46270 */
[----:B------:R-:W-:Y:S01]  /*a910*/  FMUL R214, R214, UR24 ;  /* 0x00000018d6d67c20 */ /* 0x000fe20008400000 */
[C---:B------:R-:W-:Y:S01]  /*a920*/  ISETP.LT.OR P5, PT, R34.reuse, 0x1, !P4 ;  /* 0x000000012200780c */ /* 0x040fe200067a1670 */
[----:B------:R-:W-:Y:S01]  /*a930*/  FMUL R213, R213, UR24 ;  /* 0x00000018d5d57c20 */ /* 0x000fe20008400000 */
[C---:B------:R-:W-:Y:S01]  /*a940*/  ISETP.LT.OR P6, PT, R34.reuse, 0x1, !P2 ;  /* 0x000000012200780c */ /* 0x040fe200057c1670 */
[----:B------:R-:W-:Y:S01]  /*a950*/  @!P1 STG.E.U8 desc[UR28][R26.64], R221 ;  /* 0x000000dd1a009986 */ /* 0x000fe2000c10111c */
[----:B------:R-:W-:Y:S01]  /*a960*/  ISETP.LT.OR P4, PT, R34, 0x9, !P4 ;  /* 0x000000092200780c */ /* 0x000fe20006781670 */
[----:B------:R-:W-:Y:S01]  /*a970*/  FMUL R212, R212, UR24 ;  /* 0x00000018d4d47c20 */ /* 0x000fe20008400000 */
[----:B0-----:R-:W-:Y:S01]  /*a980*/  F2FP.SATFINITE.E4M3.F32.PACK_AB_MERGE_C R29, RZ, R220, RZ ;  /* 0x000000dcff1d723e */ /* 0x001fe200048070ff */
[----:B------:R-:W-:Y:S01]  /*a990*/  FMUL R211, R211, UR24 ;  /* 0x00000018d3d37c20 */ /* 0x000fe20008400000 */
[----:B------:R-:W-:Y:S01]  /*a9a0*/  F2FP.SATFINITE.E4M3.F32.PACK_AB_MERGE_C R31, RZ, R218, RZ ;  /* 0x000000daff1f723e */ /* 0x000fe200048070ff */
[----:B------:R-:W-:Y:S01]  /*a9b0*/  FMUL R210, R210, UR24 ;  /* 0x00000018d2d27c20 */ /* 0x000fe20008400000 */
[C---:B------:R-:W-:Y:S01]  /*a9c0*/  ISETP.LT.OR P2, PT, R34.reuse, 0x9, !P2 ;  /* 0x000000092200780c */ /* 0x040fe20005741670 */
[----:B------:R0:W-:Y:S01]  /*a9d0*/  @!P0 STG.E.U8 desc[UR28][R26.64+0x1], R29 ;  /* 0x0000011d1a008986 */ /* 0x0001e2000c10111c */
[----:B------:R-:W-:Y:S01]  /*a9e0*/  ISETP.GE.AND P0, PT, R35, 0x11, PT ;  /* 0x000000112300780c */ /* 0x000fe20003f06270 */
[----:B------:R-:W-:Y:S01]  /*a9f0*/  FMUL R209, R209, UR24 ;  /* 0x00000018d1d17c20 */ /* 0x000fe20008400000 */
[----:B------:R-:W-:Y:S01]  /*aa00*/  ISETP.GE.AND P1, PT, R35, 0x12, PT ;  /* 0x000000122300780c */ /* 0x000fe20003f26270 */
[----:B------:R-:W-:Y:S01]  /*aa10*/  @!P5 STG.E.U8 desc[UR28][R24.64+0x8], R219 ;  /* 0x000008db1800d986 */ /* 0x000fe2000c10111c */
[----:B------:R-:W-:Y:S01]  /*aa20*/  ISETP.LT.OR P5, PT, R34, 0x1, !P0 ;  /* 0x000000012200780c */ /* 0x000fe200047a1670 */
[----:B------:R-:W-:Y:S01]  /*aa30*/  FMUL R208, R208, UR24 ;  /* 0x00000018d0d07c20 */ /* 0x000fe20008400000 */
[----:B------:R-:W-:Y:S01]  /*aa40*/  F2FP.SATFINITE.E4M3.F32.PACK_AB_MERGE_C R217, RZ, R217, RZ ;  /* 0x000000d9ffd9723e */ /* 0x000fe200048070ff */
[----:B------:R1:W-:Y:S01]  /*aa50*/  @!P6 STG.E.U8 desc[UR28][R24.64+0x9], R31 ;  /* 0x0000091f1800e986 */ /* 0x0003e2000c10111c */
[----:B------:R-:W-:Y:S01]  /*aa60*/  ISETP.LT.OR P6, PT, R34, 0x1, !P1 ;  /* 0x000000012200780c */ /* 0x000fe20004fc1670 */
[----:B------:R-:W-:Y:S01]  /*aa70*/  FMUL R207, R207, UR24 ;  /* 0x00000018cfcf7c20 */ /* 0x000fe20008400000 */
[----:B------:R-:W-:Y:S01]  /*aa80*/  F2FP.SATFINITE.E4M3.F32.PACK_AB_MERGE_C R215, RZ, R215, RZ ;  /* 0x000000d7ffd7723e */ /* 0x000fe200048070ff */
[----:B------:R-:W-:Y:S01]  /*aa90*/  @!P4 STG.E.U8 desc[UR28][R26.64+0x8], R217 ;  /* 0x000008d91a00c986 */ /* 0x000fe2000c10111c */
[----:B0-----:R-:W-:Y:S01]  /*aaa0*/  F2FP.SATFINITE.E4M3.F32.PACK_AB_MERGE_C R29, RZ, R216, RZ ;  /* 0x000000d8ff1d723e */ /* 0x001fe200048070ff */
[----:B------:R-:W-:Y:S01]  /*aab0*/  FMUL R206, R206, UR24 ;  /* 0x00000018cece7c20 */ /* 0x000fe20008400000 */
[----:B------:R-:W-:Y:S01]  /*aac0*/  ISETP.GE.AND P4, PT, R35, 0x19, PT ;  /* 0x000000192300780c */ /* 0x000fe20003f86270 */
[----:B------:R-:W-:Y:S01]  /*aad0*/  FMUL R205, R205, UR24 ;  /* 0x00000018cdcd7c20 */ /* 0x000fe20008400000 */
[C---:B------:R-:W-:Y:S01]  /*aae0*/  ISETP.LT.OR P0, PT, R34.reuse, 0x9, !P0 ;  /* 0x000000092200780c */ /* 0x040fe20004701670 */
[----:B------:R0:W-:Y:S01]  /*aaf0*/  @!P2 STG.E.U8 desc[UR28][R26.64+0x9], R29 ;  /* 0x0000091d1a00a986 */ /* 0x0001e2000c10111c */
[----:B------:R-:W-:Y:S01]  /*ab00*/  ISETP.LT.OR P1, PT, R34, 0x9, !P1 ;  /* 0x000000092200780c */ /* 0x000fe20004f21670 */
[----:B------:R-:W-:Y:S01]  /*ab10*/  FMUL R204, R204, UR24 ;  /* 0x00000018cccc7c20 */ /* 0x000fe20008400000 */
[----:B-1----:R-:W-:Y:S01]  /*ab20*/  F2FP.SATFINITE.E4M3.F32.PACK_AB_MERGE_C R31, RZ, R214, RZ ;  /* 0x000000d6ff1f723e */ /* 0x002fe200048070ff */
[----:B------:R-:W-:Y:S01]  /*ab30*/  @!P5 STG.E.U8 desc[UR28][R24.64+0x10], R215 ;  /* 0x000010d71800d986 */ /* 0x000fe2000c10111c */
[----:B------:R-:W-:Y:S01]  /*ab40*/  ISETP.GE.AND P2, PT, R35, 0x1a, PT ;  /* 0x0000001a2300780c */ /* 0x000fe20003f46270 */
[----:B------:R-:W-:Y:S01]  /*ab50*/  FMUL R203, R203, UR24 ;  /* 0x00000018cbcb7c20 */ /* 0x000fe20008400000 */
[C---:B------:R-:W-:Y:S01]  /*ab60*/  ISETP.LT.OR P5, PT, R34.reuse, 0x1, !P4 ;  /* 0x000000012200780c */ /* 0x040fe200067a1670 */
[----:B------:R1:W-:Y:S01]  /*ab70*/  @!P6 STG.E.U8 desc[UR28][R24.64+0x11], R31 ;  /* 0x0000111f1800e986 */ /* 0x0003e2000c10111c */
[----:B------:R-:W-:Y:S01]  /*ab80*/  ISETP.LT.OR P6, PT, R34, 0x1, !P2 ;  /* 0x000000012200780c */ /* 0x000fe200057c1670 */
[----:B------:R-:W-:Y:S01]  /*ab90*/  FMUL R202, R202, UR24 ;  /* 0x00000018caca7c20 */ /* 0x000fe20008400000 */
[----:B------:R-:W-:Y:S01]  /*aba0*/  F2FP.SATFINITE.E4M3.F32.PACK_AB_MERGE_C R213, RZ, R213, RZ ;  /* 0x000000d5ffd5723e */ /* 0x000fe200048070ff */
[----:B------:R-:W-:Y:S01]  /*abb0*/  FMUL R201, R201, UR24 ;  /* 0x00000018c9c97c20 */ /* 0x000fe20008400000 */
[----:B0-----:R-:W-:Y:S01]  /*abc0*/  F2FP.SATFINITE.E4M3.F32.PACK_AB_MERGE_C R29, RZ, R212, RZ ;  /* 0x000000d4ff1d723e */ /* 0x001fe200048070ff */
[----:B------:R-:W-:Y:S01]  /*abd0*/  FMUL R200, R200, UR24 ;  /* 0x00000018c8c87c20 */ /* 0x000fe20008400000 */
[----:B------:R-:W-:Y:S01]  /*abe0*/  F2FP.SATFINITE.E4M3.F32.PACK_AB_MERGE_C R211, RZ, R211, RZ ;  /* 0x000000d3ffd3723e */ /* 0x000fe200048070ff */
[----:B------:R-:W-:Y:S01]  /*abf0*/  @!P0 STG.E.U8 desc[UR28][R26.64+0x10], R213 ;  /* 0x000010d51a008986 */ /* 0x000fe2000c10111c */
[----:B------:R-:W-:Y:S01]  /*ac00*/  ISETP.GE.AND P0, PT, R35, 0x21, PT ;  /* 0x000000212300780c */ /* 0x000fe20003f06270 */
[----:B------:R-:W-:Y:S01]  /*ac10*/  FMUL R199, R199, UR24 ;  /* 0x00000018c7c77c20 */ /* 0x000fe20008400000 */
[----:B------:R-:W-:Y:S01]  /*ac20*/  ISETP.LT.OR P4, PT, R34, 0x9, !P4 ;  /* 0x000000092200780c */ /* 0x000fe20006781670 */
[----:B------:R0:W-:Y:S01]  /*ac30*/  @!P1 STG.E.U8 desc[UR28][R26.64+0x11], R29 ;  /* 0x0000111d1a009986 */ /* 0x0001e2000c10111c */
[----:B-1----:R-:W-:Y:S01]  /*ac40*/  F2FP.SATFINITE.E4M3.F32.PACK_AB_MERGE_C R31, RZ, R210, RZ ;  /* 0x000000d2ff1f723e */ /* 0x002fe200048070ff */
[----:B------:R-:W-:Y:S01]  /*ac50*/  FMUL R198, R198, UR24 ;  /* 0x00000018c6c67c20 */ /* 0x000fe20008400000 */
[C---:B------:R-:W-:Y:S01]  /*ac60*/  ISETP.LT.OR P2, PT, R34.reuse, 0x9, !P2 ;  /* 0x000000092200780c */ /* 0x040fe20005741670 */
        /* <DEDUP_REMOVED lines=219> */
[----:B------:R-:W-:Y:S01]  /*ba20*/  ISETP.LT.OR P1, PT, R34, 0x9, !P1 ;  /* 0x000000092200780c */ /* 0x000fe20004f21670 */
        /* <DEDUP_REMOVED lines=15> */
[C---:B------:R-:W-:Y:S01]  /*bb20*/  ISETP.LT.OR P4, PT, R34.reuse, 0x9, !P4 ;  /* 0x000000092200780c */ /* 0x040fe20006781670 */
        /* <DEDUP_REMOVED lines=43> */
[----:B------:R-:W-:Y:S01]  /*bde0*/  ISETP.LT.OR P2, PT, R34, 0x9, !P2 ;  /* 0x000000092200780c */ /* 0x000fe20005741670 */
[----:B------:R-:W-:Y:S01]  /*bdf0*/  @!P5 STG.E.U8 desc[UR28][R24.64+0x88], R155 ;  /* 0x0000889b1800d986 */ /* 0x000fe2000c10111c */
[----:B------:R-:W-:Y:S01]  /*be00*/  ISETP.GE.AND P5, PT, R35, 0x92, PT ;  /* 0x000000922300780c */ /* 0x000fe20003fa6270 */
[----:B-----5:R-:W-:Y:S01]  /*be10*/  FMUL R0, R0, UR24 ;  /* 0x0000001800007c20 */ /* 0x020fe20008400000 */
[C---:B------:R-:W-:Y:S01]  /*be20*/  ISETP.LT.OR P1, PT, R34.reuse, 0x1, !P0 ;  /* 0x000000012200780c */ /* 0x040fe20004721670 */
[----:B------:R1:W-:Y:S01]  /*be30*/  @!P6 STG.E.U8 desc[UR28][R24.64+0x89], R31 ;  /* 0x0000891f1800e986 */ /* 0x0003e2000c10111c */
[----:B------:R-:W-:Y:S01]  /*be40*/  ISETP.LT.OR P6, PT, R34, 0x1, !P5 ;  /* 0x000000012200780c */ /* 0x000fe20006fc1670 */
[----:B------:R-:W-:Y:S01]  /*be50*/  FMUL R224, R224, UR24 ;  /* 0x00000018e0e07c20 */ /* 0x000fe20008400000 */
[----:B------:R-:W-:-:S02]  /*be60*/  F2FP.SATFINITE.E4M3.F32.PACK_AB_MERGE_C R153, RZ, R153, RZ ;  /* 0x00000099ff99723e */ /* 0x000fc400048070ff */
[----:B0-----:R-:W-:Y:S02]  /*be70*/  F2FP.SATFINITE.E4M3.F32.PACK_AB_MERGE_C R29, RZ, R152, RZ ;  /* 0x00000098ff1d723e */ /* 0x001fe400048070ff */
[----:B------:R-:W-:Y:S01]  /*be80*/  F2FP.SATFINITE.E4M3.F32.PACK_AB_MERGE_C R151, RZ, R151, RZ ;  /* 0x00000097ff97723e */ /* 0x000fe200048070ff */
[----:B------:R-:W-:Y:S01]  /*be90*/  @!P4 STG.E.U8 desc[UR28][R26.64+0x88], R153 ;  /* 0x000088991a00c986 */ /* 0x000fe2000c10111c */
[C---:B------:R-:W-:Y:S02]  /*bea0*/  ISETP.LT.OR P0, PT, R34.reuse, 0x9, !P0 ;  /* 0x000000092200780c */ /* 0x040fe40004701670 */
[----:B------:R-:W-:Y:S01]  /*beb0*/  ISETP.LT.OR P5, PT, R34, 0x9, !P5 ;  /* 0x000000092200780c */ /* 0x000fe20006fa1670 */
[----:B------:R0:W-:Y:S01]  /*bec0*/  @!P2 STG.E.U8 desc[UR28][R26.64+0x89], R29 ;  /* 0x0000891d1a00a986 */ /* 0x0001e2000c10111c */
[----:B-1----:R-:W-:Y:S02]  /*bed0*/  F2FP.SATFINITE.E4M3.F32.PACK_AB_MERGE_C R31, RZ, R150, RZ ;  /* 0x00000096ff1f723e */ /* 0x002fe400048070ff */
[----:B------:R-:W-:Y:S01]  /*bee0*/  F2FP.SATFINITE.E4M3.F32.PACK_AB_MERGE_C R149, RZ, R149, RZ ;  /* 0x00000095ff95723e */ /* 0x000fe200048070ff */
[----:B------:R-:W-:Y:S01]  /*bef0*/  @!P1 STG.E.U8 desc[UR28][R24.64+0x90], R151 ;  /* 0x0000909718009986 */ /* 0x000fe2000c10111c */
[----:B------:R-:W-:-:S02]  /*bf00*/  ISETP.GE.AND P1, PT, R35, 0x9a, PT ;  /* 0x0000009a2300780c */ /* 0x000fc40003f26270 */
[----:B------:R-:W-:Y:S01]  /*bf10*/  F2FP.SATFINITE.E4M3.F32.PACK_AB_MERGE_C R147, RZ, R147, RZ ;  /* 0x00000093ff93723e */ /* 0x000fe200048070ff */
[----:B------:R1:W-:Y:S01]  /*bf20*/  @!P6 STG.E.U8 desc[UR28][R24.64+0x91], R31 ;  /* 0x0000911f1800e986 */ /* 0x0003e2000c10111c */
[----:B------:R-:W-:Y:S02]  /*bf30*/  ISETP.GE.AND P6, PT, R35, 0x99, PT ;  /* 0x000000992300780c */ /* 0x000fe40003fc6270 */
[C---:B------:R-:W-:Y:S01]  /*bf40*/  ISETP.LT.OR P4, PT, R34.reuse, 0x1, !P1 ;  /* 0x000000012200780c */ /* 0x040fe20004f81670 */
[----:B------:R-:W-:Y:S01]  /*bf50*/  @!P0 STG.E.U8 desc[UR28][R26.64+0x90], R149 ;  /* 0x000090951a008986 */ /* 0x000fe2000c10111c */
[C---:B------:R-:W-:Y:S02]  /*bf60*/  ISETP.LT.OR P2, PT, R34.reuse, 0x1, !P6 ;  /* 0x000000012200780c */ /* 0x040fe40007741670 */
[----:B0-----:R-:W-:Y:S02]  /*bf70*/  F2FP.SATFINITE.E4M3.F32.PACK_AB_MERGE_C R29, RZ, R148, RZ ;  /* 0x00000094ff1d723e */ /* 0x001fe400048070ff */
[----:B------:R-:W-:-:S02]  /*bf80*/  ISETP.LT.OR P0, PT, R34, 0x9, !P6 ;  /* 0x000000092200780c */ /* 0x000fc40007701670 */
[----:B------:R-:W-:Y:S01]  /*bf90*/  ISETP.LT.OR P1, PT, R34, 0x9, !P1 ;  /* 0x000000092200780c */ /* 0x000fe20004f21670 */
[----:B------:R0:W-:Y:S01]  /*bfa0*/  @!P5 STG.E.U8 desc[UR28][R26.64+0x91], R29 ;  /* 0x0000911d1a00d986 */ /* 0x0001e2000c10111c */
[----:B-1----:R-:W-:Y:S02]  /*bfb0*/  F2FP.SATFINITE.E4M3.F32.PACK_AB_MERGE_C R31, RZ, R146, RZ ;  /* 0x00000092ff1f723e */ /* 0x002fe400048070ff */
[----:B------:R-:W-:Y:S02]  /*bfc0*/  F2FP.SATFINITE.E4M3.F32.PACK_AB_MERGE_C R145, RZ, R145, RZ ;  /* 0x00000091ff91723e */ /* 0x000fe400048070ff */
[----:B------:R-:W-:Y:S01]  /*bfd0*/  F2FP.SATFINITE.E4M3.F32.PACK_AB_MERGE_C R143, RZ, R143, RZ ;  /* 0x0000008fff8f723e */ /* 0x000fe200048070ff */
[----:B------:R-:W-:Y:S01]  /*bfe0*/  @!P2 STG.E.U8 desc[UR28][R24.64+0x98], R147 ;  /* 0x000098931800a986 */ /* 0x000fe2000c10111c */
[C---:B------:R-:W-:Y:S02]  /*bff0*/  ISETP.GE.AND P2, PT, R35.reuse, 0xa2, PT ;  /* 0x000000a22300780c */ /* 0x040fe40003f46270 */
[----:B------:R-:W-:Y:S01]  /*c000*/  F2FP.SATFINITE.E4M3.F32.PACK_AB_MERGE_C R141, RZ, R141, RZ ;  /* 0x0000008dff8d723e */ /* 0x000fe200048070ff */
[----:B------:R1:W-:Y:S01]  /*c010*/  @!P4 STG.E.U8 desc[UR28][R24.64+0x99], R31 ;  /* 0x0000991f1800c986 */ /* 0x0003e2000c10111c */
[----:B------:R-:W-:-:S02]  /*c020*/  ISETP.GE.AND P4, PT, R35, 0xa1, PT ;  /* 0x000000a12300780c */ /* 0x000fc40003f86270 */
[C---:B------:R-:W-:Y:S01]  /*c030*/  ISETP.LT.OR P6, PT, R34.reuse, 0x1, !P2 ;  /* 0x000000012200780c */ /* 0x040fe200057c1670 */
[----:B------:R-:W-:Y:S01]  /*c040*/  @!P0 STG.E.U8 desc[UR28][R26.64+0x98], R145 ;  /* 0x000098911a008986 */ /* 0x000fe2000c10111c */
[C---:B------:R-:W-:Y:S02]  /*c050*/  ISETP.LT.OR P5, PT, R34.reuse, 0x1, !P4 ;  /* 0x000000012200780c */ /* 0x040fe400067a1670 */
[----:B------:R-:W-:Y:S02]  /*c060*/  ISETP.LT.OR P4, PT, R34, 0x9, !P4 ;  /* 0x000000092200780c */ /* 0x000fe40006781670 */
[----:B0-----:R-:W-:Y:S02]  /*c070*/  F2FP.SATFINITE.E4M3.F32.PACK_AB_MERGE_C R29, RZ, R144, RZ ;  /* 0x00000090ff1d723e */ /* 0x001fe400048070ff */
[C---:B------:R-:W-:Y:S02]  /*c080*/  ISETP.GE.AND P0, PT, R35.reuse, 0xaa, PT ;  /* 0x000000aa2300780c */ /* 0x040fe40003f06270 */
[----:B-1----:R-:W-:Y:S01]  /*c090*/  F2FP.SATFINITE.E4M3.F32.PACK_AB_MERGE_C R31, RZ, R142, RZ ;  /* 0x0000008eff1f723e */ /* 0x002fe200048070ff */
[----:B------:R0:W-:Y:S01]  /*c0a0*/  @!P1 STG.E.U8 desc[UR28][R26.64+0x99], R29 ;  /* 0x0000991d1a009986 */ /* 0x0001e2000c10111c */
[----:B------:R-:W-:-:S02]  /*c0b0*/  ISETP.GE.AND P1, PT, R35, 0xa9, PT ;  /* 0x000000a92300780c */ /* 0x000fc40003f26270 */
[C---:B------:R-:W-:Y:S01]  /*c0c0*/  ISETP.LT.OR P2, PT, R34.reuse, 0x9, !P2 ;  /* 0x000000092200780c */ /* 0x040fe20005741670 */
[----:B------:R-:W-:Y:S01]  /*c0d0*/  @!P5 STG.E.U8 desc[UR28][R24.64+0xa0], R143 ;  /* 0x0000a08f1800d986 */ /* 0x000fe2000c10111c */
[C---:B------:R-:W-:Y:S02]  /*c0e0*/  ISETP.LT.OR P5, PT, R34.reuse, 0x1, !P0 ;  /* 0x000000012200780c */ /* 0x040fe400047a1670 */
[----:B------:R-:W-:Y:S01]  /*c0f0*/  F2FP.SATFINITE.E4M3.F32.PACK_AB_MERGE_C R139, RZ, R139, RZ ;  /* 0x0000008bff8b723e */ /* 0x000fe200048070ff */
[----:B------:R1:W-:Y:S01]  /*c100*/  @!P6 STG.E.U8 desc[UR28][R24.64+0xa1], R31 ;  /* 0x0000a11f1800e986 */ /* 0x0003e2000c10111c */
[----:B------:R-:W-:Y:S02]  /*c110*/  F2FP.SATFINITE.E4M3.F32.PACK_AB_MERGE_C R137, RZ, R137, RZ ;  /* 0x00000089ff89723e */ /* 0x000fe400048070ff */
[C---:B------:R-:W-:Y:S01]  /*c120*/  ISETP.LT.OR P0, PT, R34.reuse, 0x9, !P0 ;  /* 0x000000092200780c */ /* 0x040fe20004701670 */
[----:B------:R-:W-:Y:S01]  /*c130*/  @!P4 STG.E.U8 desc[UR28][R26.64+0xa0], R141 ;  /* 0x0000a08d1a00c986 */ /* 0x000fe2000c10111c */
[----:B------:R-:W-:-:S02]  /*c140*/  ISETP.LT.OR P4, PT, R34, 0x1, !P1 ;  /* 0x000000012200780c */ /* 0x000fc40004f81670 */
[C---:B------:R-:W-:Y:S02]  /*c150*/  ISETP.LT.OR P1, PT, R34.reuse, 0x9, !P1 ;  /* 0x000000092200780c */ /* 0x040fe40004f21670 */
[----:B0-----:R-:W-:Y:S02]  /*c160*/  F2FP.SATFINITE.E4M3.F32.PACK_AB_MERGE_C R29, RZ, R140, RZ ;  /* 0x0000008cff1d723e */ /* 0x001fe400048070ff */
[----:B------:R-:W-:Y:S02]  /*c170*/  F2FP.SATFINITE.E4M3.F32.PACK_AB_MERGE_C R33, RZ, R136, RZ ;  /* 0x00000088ff21723e */ /* 0x000fe400048070ff */
[----:B-1----:R-:W-:Y:S01]  /*c180*/  F2FP.SATFINITE.E4M3.F32.PACK_AB_MERGE_C R31, RZ, R138, RZ ;  /* 0x0000008aff1f723e */ /* 0x002fe200048070ff */
[----:B------:R0:W-:Y:S01]  /*c190*/  @!P2 STG.E.U8 desc[UR28][R26.64+0xa1], R29 ;  /* 0x0000a11d1a00a986 */ /* 0x0001e2000c10111c */
[----:B------:R-:W-:Y:S02]  /*c1a0*/  ISETP.GE.AND P2, PT, R35, 0xb1, PT ;  /* 0x000000b12300780c */ /* 0x000fe40003f46270 */
[----:B------:R-:W-:Y:S01]  /*c1b0*/  F2FP.SATFINITE.E4M3.F32.PACK_AB_MERGE_C R23, RZ, R23, RZ ;  /* 0x00000017ff17723e */ /* 0x000fe200048070ff */
[----:B------:R-:W-:Y:S01]  /*c1c0*/  @!P4 STG.E.U8 desc[UR28][R24.64+0xa8], R139 ;  /* 0x0000a88b1800c986 */ /* 0x000fe2000c10111c */
[----:B------:R-:W-:-:S02]  /*c1d0*/  ISETP.LT.OR P4, PT, R34, 0x1, !P2 ;  /* 0x000000012200780c */ /* 0x000fc40005781670 */
[C---:B------:R-:W-:Y:S01]  /*c1e0*/  ISETP.LT.OR P2, PT, R34.reuse, 0x9, !P2 ;  /* 0x000000092200780c */ /* 0x040fe20005741670 */
[----:B------:R1:W-:Y:S01]  /*c1f0*/  @!P5 STG.E.U8 desc[UR28][R24.64+0xa9], R31 ;  /* 0x0000a91f1800d986 */ /* 0x0003e2000c10111c */
[----:B------:R-:W-:Y:S02]  /*c200*/  F2FP.SATFINITE.E4M3.F32.PACK_AB_MERGE_C R21, RZ, R21, RZ ;  /* 0x00000015ff15723e */ /* 0x000fe400048070ff */
[----:B------:R-:W-:Y:S01]  /*c210*/  F2FP.SATFINITE.E4M3.F32.PACK_AB_MERGE_C R19, RZ, R19, RZ ;  /* 0x00000013ff13723e */ /* 0x000fe200048070ff */
[----:B------:R-:W-:Y:S01]  /*c220*/  @!P1 STG.E.U8 desc[UR28][R26.64+0xa8], R137 ;  /* 0x0000a8891a009986 */ /* 0x000fe2000c10111c */
[----:B------:R-:W-:Y:S02]  /*c230*/  ISETP.GE.AND P1, PT, R35, 0xb2, PT ;  /* 0x000000b22300780c */ /* 0x000fe40003f26270 */
[----:B0-----:R-:W-:Y:S01]  /*c240*/  F2FP.SATFINITE.E4M3.F32.PACK_AB_MERGE_C R29, RZ, R22, RZ ;  /* 0x00000016ff1d723e */ /* 0x001fe200048070ff */
[----:B------:R-:W-:Y:S01]  /*c250*/  @!P0 STG.E.U8 desc[UR28][R26.64+0xa9], R33 ;  /* 0x0000a9211a008986 */ /* 0x000fe2000c10111c */
[----:B------:R-:W-:-:S02]  /*c260*/  ISETP.LT.OR P5, PT, R34, 0x1, !P1 ;  /* 0x000000012200780c */ /* 0x000fc40004fa1670 */
[C---:B------:R-:W-:Y:S01]  /*c270*/  ISETP.GE.AND P0, PT, R35.reuse, 0xb9, PT ;  /* 0x000000b92300780c */ /* 0x040fe20003f06270 */
[----:B------:R0:W-:Y:S01]  /*c280*/  @!P4 STG.E.U8 desc[UR28][R24.64+0xb0], R23 ;  /* 0x0000b0171800c986 */ /* 0x0001e2000c10111c */
[----:B------:R-:W-:Y:S02]  /*c290*/  ISETP.GE.AND P4, PT, R35, 0xba, PT ;  /* 0x000000ba2300780c */ /* 0x000fe40003f86270 */
[C---:B------:R-:W-:Y:S02]  /*c2a0*/  ISETP.LT.OR P1, PT, R34.reuse, 0x9, !P1 ;  /* 0x000000092200780c */ /* 0x040fe40004f21670 */
[C---:B------:R-:W-:Y:S02]  /*c2b0*/  ISETP.LT.OR P6, PT, R34.reuse, 0x1, !P0 ;  /* 0x000000012200780c */ /* 0x040fe400047c1670 */
[----:B-1----:R-:W-:Y:S02]  /*c2c0*/  F2FP.SATFINITE.E4M3.F32.PACK_AB_MERGE_C R31, RZ, R20, RZ ;  /* 0x00000014ff1f723e */ /* 0x002fe400048070ff */
[C---:B------:R-:W-:Y:S01]  /*c2d0*/  ISETP.LT.OR P0, PT, R34.reuse, 0x9, !P0 ;  /* 0x000000092200780c */ /* 0x040fe20004701670 */
[----:B------:R-:W-:Y:S01]  /*c2e0*/  @!P5 STG.E.U8 desc[UR28][R24.64+0xb1], R29 ;  /* 0x0000b11d1800d986 */ /* 0x000fe2000c10111c */
[----:B------:R-:W-:-:S02]  /*c2f0*/  ISETP.LT.OR P5, PT, R34, 0x9, !P4 ;  /* 0x000000092200780c */ /* 0x000fc400067a1670 */
[----:B0-----:R-:W-:Y:S01]  /*c300*/  F2FP.SATFINITE.E4M3.F32.PACK_AB_MERGE_C R23, RZ, R18, RZ ;  /* 0x00000012ff17723e */ /* 0x001fe200048070ff */
[----:B------:R0:W-:Y:S01]  /*c310*/  @!P2 STG.E.U8 desc[UR28][R26.64+0xb0], R21 ;  /* 0x0000b0151a00a986 */ /* 0x0001e2000c10111c */
[C---:B------:R-:W-:Y:S02]  /*c320*/  ISETP.LT.OR P2, PT, R34.reuse, 0x1, !P4 ;  /* 0x000000012200780c */ /* 0x040fe40006741670 */
[C---:B------:R-:W-:Y:S01]  /*c330*/  ISETP.GE.AND P4, PT, R35.reuse, 0xc2, PT ;  /* 0x000000c22300780c */ /* 0x040fe20003f86270 */
[----:B------:R-:W-:Y:S01]  /*c340*/  @!P1 STG.E.U8 desc[UR28][R26.64+0xb1], R31 ;  /* 0x0000b11f1a009986 */ /* 0x000fe2000c10111c */
[----:B------:R-:W-:Y:S02]  /*c350*/  ISETP.GE.AND P1, PT, R35, 0xc1, PT ;  /* 0x000000c12300780c */ /* 0x000fe40003f26270 */
[----:B------:R-:W-:Y:S01]  /*c360*/  F2FP.SATFINITE.E4M3.F32.PACK_AB_MERGE_C R17, RZ, R17, RZ ;  /* 0x00000011ff11723e */ /* 0x000fe200048070ff */
[----:B------:R1:W-:Y:S01]  /*c370*/  @!P6 STG.E.U8 desc[UR28][R24.64+0xb8], R19 ;  /* 0x0000b8131800e986 */ /* 0x0003e2000c10111c */
[----:B------:R-:W-:-:S02]  /*c380*/  ISETP.LT.OR P6, PT, R34, 0x1, !P1 ;  /* 0x000000012200780c */ /* 0x000fc40004fc1670 */
[----:B------:R-:W-:Y:S02]  /*c390*/  F2FP.SATFINITE.E4M3.F32.PACK_AB_MERGE_C R15, RZ, R15, RZ ;  /* 0x0000000fff0f723e */ /* 0x000fe400048070ff */
[----:B0-----:R-:W-:Y:S01]  /*c3a0*/  F2FP.SATFINITE.E4M3.F32.PACK_AB_MERGE_C R21, RZ, R14, RZ ;  /* 0x0000000eff15723e */ /* 0x001fe200048070ff */
[----:B------:R-:W-:Y:S01]  /*c3b0*/  @!P2 STG.E.U8 desc[UR28][R24.64+0xb9], R23 ;  /* 0x0000b9171800a986 */ /* 0x000fe2000c10111c */
[C---:B------:R-:W-:Y:S02]  /*c3c0*/  ISETP.LT.OR P2, PT, R34.reuse, 0x1, !P4 ;  /* 0x000000012200780c */ /* 0x040fe40006741670 */
[----:B------:R-:W-:Y:S01]  /*c3d0*/  ISETP.LT.OR P1, PT, R34, 0x9, !P1 ;  /* 0x000000092200780c */ /* 0x000fe20004f21670 */
[----:B------:R0:W-:Y:S01]  /*c3e0*/  @!P0 STG.E.U8 desc[UR28][R26.64+0xb8], R17 ;  /* 0x0000b8111a008986 */ /* 0x0001e2000c10111c */
[----:B------:R-:W-:Y:S02]  /*c3f0*/  ISETP.GE.AND P0, PT, R35, 0xc9, PT ;  /* 0x000000c92300780c */ /* 0x000fe40003f06270 */
[----:B-1----:R-:W-:-:S02]  /*c400*/  F2FP.SATFINITE.E4M3.F32.PACK_AB_MERGE_C R19, RZ, R16, RZ ;  /* 0x00000010ff13723e */ /* 0x002fc400048070ff */
[----:B------:R-:W-:Y:S02]  /*c410*/  F2FP.SATFINITE.E4M3.F32.PACK_AB_MERGE_C R13, RZ, R13, RZ ;  /* 0x0000000dff0d723e */ /* 0x000fe400048070ff */
[----:B------:R-:W-:Y:S01]  /*c420*/  F2FP.SATFINITE.E4M3.F32.PACK_AB_MERGE_C R11, RZ, R11, RZ ;  /* 0x0000000bff0b723e */ /* 0x000fe200048070ff */
[----:B------:R-:W-:Y:S01]  /*c430*/  @!P5 STG.E.U8 desc[UR28][R26.64+0xb9], R19 ;  /* 0x0000b9131a00d986 */ /* 0x000fe2000c10111c */
[C---:B------:R-:W-:Y:S02]  /*c440*/  ISETP.LT.OR P5, PT, R34.reuse, 0x9, !P4 ;  /* 0x000000092200780c */ /* 0x040fe400067a1670 */
[----:B------:R-:W-:Y:S01]  /*c450*/  ISETP.GE.AND P4, PT, R35, 0xca, PT ;  /* 0x000000ca2300780c */ /* 0x000fe20003f86270 */
[----:B------:R-:W-:Y:S01]  /*c460*/  @!P2 STG.E.U8 desc[UR28][R24.64+0xc1], R21 ;  /* 0x0000c1151800a986 */ /* 0x000fe2000c10111c */
[----:B0-----:R-:W-:Y:S02]  /*c470*/  F2FP.SATFINITE.E4M3.F32.PACK_AB_MERGE_C R17, RZ, R10, RZ ;  /* 0x0000000aff11723e */ /* 0x001fe400048070ff */
[C---:B------:R-:W-:Y:S01]  /*c480*/  ISETP.LT.OR P2, PT, R34.reuse, 0x1, !P4 ;  /* 0x000000012200780c */ /* 0x040fe20006741670 */
[----:B------:R0:W-:Y:S01]  /*c490*/  @!P6 STG.E.U8 desc[UR28][R24.64+0xc0], R15 ;  /* 0x0000c00f1800e986 */ /* 0x0001e2000c10111c */
[----:B------:R-:W-:-:S02]  /*c4a0*/  ISETP.LT.OR P6, PT, R34, 0x1, !P0 ;  /* 0x000000012200780c */ /* 0x000fc400047c1670 */
[C---:B------:R-:W-:Y:S01]  /*c4b0*/  ISETP.LT.OR P0, PT, R34.reuse, 0x9, !P0 ;  /* 0x000000092200780c */ /* 0x040fe20004701670 */
[----:B------:R1:W-:Y:S01]  /*c4c0*/  @!P1 STG.E.U8 desc[UR28][R26.64+0xc0], R13 ;  /* 0x0000c00d1a009986 */ /* 0x0003e2000c10111c */
[----:B------:R-:W-:Y:S02]  /*c4d0*/  ISETP.LT.OR P1, PT, R34, 0x9, !P4 ;  /* 0x000000092200780c */ /* 0x000fe40006721670 */
[----:B------:R-:W-:Y:S02]  /*c4e0*/  ISETP.GE.AND P4, PT, R35, 0xd2, PT ;  /* 0x000000d22300780c */ /* 0x000fe40003f86270 */
[----:B------:R-:W-:Y:S02]  /*c4f0*/  F2FP.SATFINITE.E4M3.F32.PACK_AB_MERGE_C R9, RZ, R9, RZ ;  /* 0x00000009ff09723e */ /* 0x000fe400048070ff */
[----:B------:R-:W-:Y:S02]  /*c500*/  F2FP.SATFINITE.E4M3.F32.PACK_AB_MERGE_C R7, RZ, R7, RZ ;  /* 0x00000007ff07723e */ /* 0x000fe400048070ff */
[----:B0-----:R-:W-:-:S02]  /*c510*/  F2FP.SATFINITE.E4M3.F32.PACK_AB_MERGE_C R15, RZ, R12, RZ ;  /* 0x0000000cff0f723e */ /* 0x001fc400048070ff */
[----:B------:R-:W-:Y:S02]  /*c520*/  F2FP.SATFINITE.E4M3.F32.PACK_AB_MERGE_C R5, RZ, R5, RZ ;  /* 0x00000005ff05723e */ /* 0x000fe400048070ff */
[----:B-1----:R-:W-:Y:S01]  /*c530*/  F2FP.SATFINITE.E4M3.F32.PACK_AB_MERGE_C R13, RZ, R8, RZ ;  /* 0x00000008ff0d723e */ /* 0x002fe200048070ff */
[----:B------:R-:W-:Y:S01]  /*c540*/  @!P5 STG.E.U8 desc[UR28][R26.64+0xc1], R15 ;  /* 0x0000c10f1a00d986 */ /* 0x000fe2000c10111c */
[----:B------:R-:W-:-:S03]  /*c550*/  F2FP.SATFINITE.E4M3.F32.PACK_AB_MERGE_C R3, RZ, R3, RZ ;  /* 0x00000003ff03723e */ /* 0x000fc600048070ff */
[----:B------:R-:W-:Y:S01]  /*c560*/  @!P2 STG.E.U8 desc[UR28][R24.64+0xc9], R17 ;  /* 0x0000c9111800a986 */ /* 0x000fe2000c10111c */
[----:B------:R-:W-:-:S03]  /*c570*/  ISETP.GE.AND P2, PT, R35, 0xd1, PT ;  /* 0x000000d12300780c */ /* 0x000fc60003f46270 */
[----:B------:R0:W-:Y:S01]  /*c580*/  @!P6 STG.E.U8 desc[UR28][R24.64+0xc8], R11 ;  /* 0x0000c80b1800e986 */ /* 0x0001e2000c10111c */
[C---:B------:R-:W-:Y:S02]  /*c590*/  ISETP.LT.OR P5, PT, R34.reuse, 0x1, !P2 ;  /* 0x000000012200780c */ /* 0x040fe400057a1670 */
[C---:B------:R-:W-:Y:S01]  /*c5a0*/  ISETP.LT.OR P6, PT, R34.reuse, 0x1, !P4 ;  /* 0x000000012200780c */ /* 0x040fe200067c1670 */
[----:B------:R1:W-:Y:S01]  /*c5b0*/  @!P0 STG.E.U8 desc[UR28][R26.64+0xc8], R9 ;  /* 0x0000c8091a008986 */ /* 0x0003e2000c10111c */
[C---:B------:R-:W-:Y:S02]  /*c5c0*/  ISETP.LT.OR P0, PT, R34.reuse, 0x9, !P2 ;  /* 0x000000092200780c */ /* 0x040fe40005701670 */
[C---:B------:R-:W-:Y:S01]  /*c5d0*/  ISETP.GE.AND P2, PT, R35.reuse, 0xd9, PT ;  /* 0x000000d92300780c */ /* 0x040fe20003f46270 */
[----:B------:R2:W-:Y:S01]  /*c5e0*/  @!P1 STG.E.U8 desc[UR28][R26.64+0xc9], R13 ;  /* 0x0000c90d1a009986 */ /* 0x0005e2000c10111c */
[----:B------:R-:W-:Y:S02]  /*c5f0*/  ISETP.GE.AND P1, PT, R35, 0xda, PT ;  /* 0x000000da2300780c */ /* 0x000fe40003f26270 */
[----:B------:R-:W-:-:S02]  /*c600*/  ISETP.LT.OR P4, PT, R34, 0x9, !P4 ;  /* 0x000000092200780c */ /* 0x000fc40006781670 */
[----:B0-----:R-:W-:Y:S01]  /*c610*/  F2FP.SATFINITE.E4M3.F32.PACK_AB_MERGE_C R11, RZ, R6, RZ ;  /* 0x00000006ff0b723e */ /* 0x001fe200048070ff */
[----:B------:R0:W-:Y:S01]  /*c620*/  @!P5 STG.E.U8 desc[UR28][R24.64+0xd0], R7 ;  /* 0x0000d0071800d986 */ /* 0x0001e2000c10111c */
[C---:B------:R-:W-:Y:S02]  /*c630*/  ISETP.LT.OR P5, PT, R34.reuse, 0x1, !P2 ;  /* 0x000000012200780c */ /* 0x040fe400057a1670 */
[C---:B------:R-:W-:Y:S01]  /*c640*/  ISETP.LT.OR P2, PT, R34.reuse, 0x9, !P2 ;  /* 0x000000092200780c */ /* 0x040fe20005741670 */
[----:B------:R3:W-:Y:S01]  /*c650*/  @!P6 STG.E.U8 desc[UR28][R24.64+0xd1], R11 ;  /* 0x0000d10b1800e986 */ /* 0x0007e2000c10111c */
[C---:B------:R-:W-:Y:S02]  /*c660*/  ISETP.LT.OR P6, PT, R34.reuse, 0x1, !P1 ;  /* 0x000000012200780c */ /* 0x040fe40004fc1670 */
[----:B------:R-:W-:Y:S01]  /*c670*/  ISETP.LT.OR P1, PT, R34, 0x9, !P1 ;  /* 0x000000092200780c */ /* 0x000fe20004f21670 */
[----:B------:R4:W-:Y:S01]  /*c680*/  @!P0 STG.E.U8 desc[UR28][R26.64+0xd0], R5 ;  /* 0x0000d0051a008986 */ /* 0x0009e2000c10111c */
[----:B-1----:R-:W-:-:S02]  /*c690*/  F2FP.SATFINITE.E4M3.F32.PACK_AB_MERGE_C R9, RZ, R2, RZ ;  /* 0x00000002ff09723e */ /* 0x002fc400048070ff */
[----:B--2---:R-:W-:Y:S02]  /*c6a0*/  F2FP.SATFINITE.E4M3.F32.PACK_AB_MERGE_C R13, RZ, R224, RZ ;  /* 0x000000e0ff0d723e */ /* 0x004fe400048070ff */
[----:B0-----:R-:W-:Y:S02]  /*c6b0*/  F2FP.SATFINITE.E4M3.F32.PACK_AB_MERGE_C R7, RZ, R4, RZ ;  /* 0x00000004ff07723e */ /* 0x001fe400048070ff */
[----:B---3--:R-:W-:-:S03]  /*c6c0*/  F2FP.SATFINITE.E4M3.F32.PACK_AB_MERGE_C R11, RZ, R0, RZ ;  /* 0x00000000ff0b723e */ /* 0x008fc600048070ff */
[----:B------:R4:W-:Y:S04]  /*c6d0*/  @!P4 STG.E.U8 desc[UR28][R26.64+0xd1], R7 ;  /* 0x0000d1071a00c986 */ /* 0x0009e8000c10111c */
[----:B------:R4:W-:Y:S04]  /*c6e0*/  @!P6 STG.E.U8 desc[UR28][R24.64+0xd9], R9 ;  /* 0x0000d9091800e986 */ /* 0x0009e8000c10111c */
[----:B------:R4:W-:Y:S04]  /*c6f0*/  @!P5 STG.E.U8 desc[UR28][R24.64+0xd8], R3 ;  /* 0x0000d8031800d986 */ /* 0x0009e8000c10111c */
[----:B------:R4:W-:Y:S04]  /*c700*/  @!P2 STG.E.U8 desc[UR28][R26.64+0xd8], R11 ;  /* 0x0000d80b1a00a986 */ /* 0x0009e8000c10111c */
[----:B------:R4:W-:Y:S02]  /*c710*/  @!P1 STG.E.U8 desc[UR28][R26.64+0xd9], R13 ;  /* 0x0000d90d1a009986 */ /* 0x0009e4000c10111c */
.L_x_262:
[----:B------:R-:W-:Y:S05]  /*c720*/  BSYNC B0 ;  /* 0x0000000000007941 */ /* 0x000fea0003800000 */
.L_x_36:
[----:B------:R-:W2:Y:S01]  /*c730*/  LDL.LU R22, [R1+0x4] ;  /* 0x0000040001167983 */ /* 0x000ea20000300800 */
[----:B0---4-:R-:W-:Y:S01]  /*c740*/  IMAD.U32 R3, RZ, RZ, UR16 ;  /* 0x00000010ff037e24 */ /* 0x011fe2000f8e00ff */
[----:B------:R-:W-:Y:S02]  /*c750*/  ULDC.64 UR20, c[0x0][0x650] ;  /* 0x0001940000147ab9 */ /* 0x000fe40000000a00 */
[----:B------:R-:W4:Y:S01]  /*c760*/  LDL.LU R19, [R1+0x8] ;  /* 0x0000080001137983 */ /* 0x000f220000300800 */
[----:B-----5:R-:W-:Y:S01]  /*c770*/  IMAD.U32 R0, RZ, RZ, UR26 ;  /* 0x0000001aff007e24 */ /* 0x020fe2000f8e00ff */
[----:B------:R0:W-:Y:S01]  /*c780*/  SYNCS.ARRIVE.TRANS64.A1T0 RZ, [R3+UR11], RZ ;  /* 0x000000ff03ff79a7 */ /* 0x0001e2000810000b */
[----:B------:R-:W-:Y:S02]  /*c790*/  IMAD.U32 R2, RZ, RZ, UR26 ;  /* 0x0000001aff027e24 */ /* 0x000fe4000f8e00ff */
[----:B------:R-:W-:Y:S02]  /*c7a0*/  IMAD.MOV.U32 R4, RZ, RZ, -0x1 ;  /* 0xffffffffff047424 */ /* 0x000fe400078e00ff */
[----:B0-----:R-:W-:Y:S01]  /*c7b0*/  IMAD.U32 R3, RZ, RZ, UR7 ;  /* 0x00000007ff037e24 */ /* 0x001fe2000f8e00ff */
[----:B----4-:R-:W-:-:S02]  /*c7c0*/  LEA R19, P0, R0, R19, 0x1 ;  /* 0x0000001300137211 */ /* 0x010fc400078008ff */
[----:B------:R-:W-:Y:S02]  /*c7d0*/  PRMT R0, RZ, 0x7610, R0 ;  /* 0x00007610ff007816 */ /* 0x000fe40000000000 */
[----:B--2---:R-:W-:Y:S01]  /*c7e0*/  LEA.HI.X R22, R2, R22, R3, 0x1, P0 ;  /* 0x0000001602167211 */ /* 0x004fe200000f0c03 */
[----:B------:R-:W-:Y:S01]  /*c7f0*/  IMAD.MOV.U32 R2, RZ, RZ, -0x1 ;  /* 0xffffffffff027424 */ /* 0x000fe200078e00ff */
[----:B------:R0:W-:Y:S01]  /*c800*/  STL [R1+0x8], R19 ;  /* 0x0000081301007387 */ /* 0x0001e20000100800 */
[----:B------:R-:W-:Y:S01]  /*c810*/  IMAD.MOV.U32 R3, RZ, RZ, -0x1 ;  /* 0xffffffffff037424 */ /* 0x000fe200078e00ff */
[----:B------:R-:W-:Y:S02]  /*c820*/  ISETP.GE.U32.AND P0, PT, R19, UR20, PT ;  /* 0x0000001413007c0c */ /* 0x000fe4000bf06070 */
[----:B------:R0:W-:Y:S02]  /*c830*/  STL [R1+0x4], R22 ;  /* 0x0000041601007387 */ /* 0x0001e40000100800 */
[----:B------:R-:W-:-:S02]  /*c840*/  ISETP.GE.U32.AND.EX P0, PT, R22, UR21, PT, P0 ;  /* 0x0000001516007c0c */ /* 0x000fc4000bf06100 */
[----:B------:R0:W-:Y:S04]  /*c850*/  STL [R1+0xc], R4 ;  /* 0x00000c0401007387 */ /* 0x0001e80000100800 */
[----:B------:R0:W-:Y:S04]  /*c860*/  STL [R1], R2 ;  /* 0x0000000201007387 */ /* 0x0001e80000100800 */
[----:B------:R0:W-:Y:S03]  /*c870*/  STL [R1+0x10], R3 ;  /* 0x0000100301007387 */ /* 0x0001e60000100800 */
[----:B------:R-:W-:Y:S05]  /*c880*/  @P0 BRA `(.L_x_263) ;  /* 0x0000000400740947 */ /* 0x000fea0003800000 */
[----:B------:R-:W2:Y:S01]  /*c890*/  S2R R14, SR_CTAID.X ;  /* 0x00000000000e7919 */ /* 0x000ea20000002500 */
[----:B------:R-:W4:Y:S01]  /*c8a0*/  LDC.64 R8, c[0x0][0x628] ;  /* 0x00018a00ff087b82 */ /* 0x000f220000000a00 */
[----:B------:R-:W-:Y:S01]  /*c8b0*/  ULDC UR4, c[0x0][0x150] ;  /* 0x0000540000047ab9 */ /* 0x000fe20000000800 */
[----:B------:R-:W-:Y:S01]  /*c8c0*/  IMAD.MOV.U32 R6, RZ, RZ, R19 ;  /* 0x000000ffff067224 */ /* 0x000fe200078e0013 */
[----:B------:R-:W0:Y:S01]  /*c8d0*/  S2R R16, SR_CTAID.Y ;  /* 0x0000000000107919 */ /* 0x000e220000002600 */
[----:B------:R-:W-:-:S04]  /*c8e0*/  IMAD.MOV.U32 R7, RZ, RZ, R22 ;  /* 0x000000ffff077224 */ /* 0x000fc800078e0016 */
[----:B------:R-:W0:Y:S08]  /*c8f0*/  LDC R17, c[0x0][0x144] ;  /* 0x00005100ff117b82 */ /* 0x000e300000000800 */
[----:B------:R-:W0:Y:S08]  /*c900*/  LDC R10, c[0x0][0x630] ;  /* 0x00018c00ff0a7b82 */ /* 0x000e300000000800 */
[----:B------:R-:W0:Y:S01]  /*c910*/  LDC.64 R12, c[0x0][0x620] ;  /* 0x00018800ff0c7b82 */ /* 0x000e220000000a00 */
[----:B----4-:R-:W-:-:S04]  /*c920*/  ISETP.NE.U32.AND P0, PT, R8, RZ, PT ;  /* 0x000000ff0800720c */ /* 0x010fc80003f05070 */
[----:B------:R-:W-:Y:S02]  /*c930*/  ISETP.NE.AND.EX P0, PT, R9, RZ, PT, P0 ;  /* 0x000000ff0900720c */ /* 0x000fe40003f05300 */
[----:B--2---:R-:W-:-:S05]  /*c940*/  I2FP.F32.U32 R0, R14 ;  /* 0x0000000e00007245 */ /* 0x004fca0000201000 */
[----:B------:R-:W-:-:S04]  /*c950*/  FMUL R0, R0, UR4 ;  /* 0x0000000400007c20 */ /* 0x000fc80008400000 */
[----:B------:R2:W4:Y:S02]  /*c960*/  F2I.U32.TRUNC.NTZ R15, R0 ;  /* 0x00000000000f7305 */ /* 0x000524000020f000 */
[----:B------:R-:W-:Y:S05]  /*c970*/  @!P0 BRA `(.L_x_264) ;  /* 0x0000000000288947 */ /* 0x000fea0003800000 */
[----:B--2---:R-:W2:Y:S02]  /*c980*/  LDC R0, c[0x0][0x634] ;  /* 0x00018d00ff007b82 */ /* 0x004ea40000000800 */
[----:B--2---:R-:W-:-:S05]  /*c990*/  IADD3 R7, P0, R19, R0, RZ ;  /* 0x0000000013077210 */ /* 0x004fca0007f1e0ff */
[----:B------:R-:W-:-:S04]  /*c9a0*/  IMAD.X R11, RZ, RZ, R22, P0 ;  /* 0x000000ffff0b7224 */ /* 0x000fc800000e0616 */
[----:B0-----:R-:W-:-:S04]  /*c9b0*/  IMAD.WIDE.U32 R2, R11, R8, RZ ;  /* 0x000000080b027225 */ /* 0x001fc800078e00ff */
[----:B------:R-:W-:-:S04]  /*c9c0*/  IMAD.WIDE.U32 R4, P0, R7, R9, R2 ;  /* 0x0000000907047225 */ /* 0x000fc80007800002 */
[----:B------:R-:W-:-:S04]  /*c9d0*/  IMAD.WIDE.U32 R2, R7, R8, RZ ;  /* 0x0000000807027225 */ /* 0x000fc800078e00ff */
[----:B------:R-:W-:Y:S01]  /*c9e0*/  IMAD.X R7, RZ, RZ, RZ, P0 ;  /* 0x000000ffff077224 */ /* 0x000fe200000e06ff */
[----:B------:R-:W-:Y:S01]  /*c9f0*/  IADD3 RZ, P0, R3, R4, RZ ;  /* 0x0000000403ff7210 */ /* 0x000fe20007f1e0ff */
[----:B------:R-:W-:-:S04]  /*ca00*/  IMAD.MOV.U32 R6, RZ, RZ, R5 ;  /* 0x000000ffff067224 */ /* 0x000fc800078e0005 */
[----:B------:R-:W-:-:S08]  /*ca10*/  IMAD.WIDE.U32.X R6, R11, R9, R6, P0 ;  /* 0x000000090b067225 */ /* 0x000fd000000e0406 */
.L_x_264:
[-CC-:B0-----:R-:W-:Y:S01]  /*ca20*/  SHF.R.U64 R11, R6, R10.reuse, R7.reuse ;  /* 0x0000000a060b7219 */ /* 0x181fe20000001207 */
[----:B------:R-:W0:Y:S01]  /*ca30*/  LDC.64 R20, c[0x0][0x640] ;  /* 0x00019000ff147b82 */ /* 0x000e220000000a00 */
[----:B--2---:R-:W-:Y:S01]  /*ca40*/  SHF.R.U32.HI R0, RZ, R10, R7 ;  /* 0x0000000aff007219 */ /* 0x004fe20000011607 */
[----:B------:R-:W-:Y:S01]  /*ca50*/  IMAD.MOV.U32 R2, RZ, RZ, R19 ;  /* 0x000000ffff027224 */ /* 0x000fe200078e0013 */
[----:B------:R-:W-:Y:S01]  /*ca60*/  IADD3 R5, P0, RZ, -R11, RZ ;  /* 0x8000000bff057210 */ /* 0x000fe20007f1e0ff */
[----:B----4-:R-:W-:Y:S01]  /*ca70*/  IMAD.MOV R15, RZ, RZ, -R15 ;  /* 0x000000ffff0f7224 */ /* 0x010fe200078e0a0f */
[----:B------:R-:W-:Y:S01]  /*ca80*/  ULDC UR4, c[0x0][0x154] ;  /* 0x0000550000047ab9 */ /* 0x000fe20000000800 */
[----:B------:R-:W-:Y:S02]  /*ca90*/  IMAD.MOV.U32 R7, RZ, RZ, 0x1 ;  /* 0x00000001ff077424 */ /* 0x000fe400078e00ff */
[----:B------:R-:W2:Y:S01]  /*caa0*/  LDC R4, c[0x0][0x618] ;  /* 0x00018600ff047b82 */ /* 0x000ea20000000800 */
[----:B------:R-:W-:-:S02]  /*cab0*/  IMAD.X R3, RZ, RZ, ~R0, P0 ;  /* 0x000000ffff037224 */ /* 0x000fc400000e0e00 */
[----:B------:R-:W-:Y:S02]  /*cac0*/  IMAD R17, R17, R15, R14 ;  /* 0x0000000f11117224 */ /* 0x000fe400078e020e */
[-C--:B------:R-:W-:Y:S02]  /*cad0*/  IMAD R0, R3, R12.reuse, RZ ;  /* 0x0000000c03007224 */ /* 0x080fe400078e02ff */
[----:B------:R-:W-:Y:S01]  /*cae0*/  IMAD.MOV.U32 R3, RZ, RZ, R22 ;  /* 0x000000ffff037224 */ /* 0x000fe200078e0016 */
[----:B------:R-:W4:Y:S01]  /*caf0*/  LDC R6, c[0x0][0x608] ;  /* 0x00018200ff067b82 */ /* 0x000f220000000800 */
[----:B------:R-:W-:-:S04]  /*cb00*/  IMAD.WIDE.U32 R2, R5, R12, R2 ;  /* 0x0000000c05027225 */ /* 0x000fc800078e0002 */
[----:B------:R-:W-:-:S03]  /*cb10*/  IMAD R5, R5, R13, R0 ;  /* 0x0000000d05057224 */ /* 0x000fc600078e0200 */
[----:B------:R-:W5:Y:S01]  /*cb20*/  LDC R18, c[0x0][0x658] ;  /* 0x00019600ff127b82 */ /* 0x000f620000000800 */
[----:B------:R-:W-:Y:S01]  /*cb30*/  I2FP.F32.U32 R0, R16 ;  /* 0x0000001000007245 */ /* 0x000fe20000201000 */
[----:B------:R-:W-:Y:S01]  /*cb40*/  IMAD.IADD R3, R3, 0x1, R5 ;  /* 0x0000000103037824 */ /* 0x000fe200078e0205 */
[----:B0-----:R-:W-:Y:S01]  /*cb50*/  ISETP.NE.U32.AND P0, PT, R20, RZ, PT ;  /* 0x000000ff1400720c */ /* 0x001fe20003f05070 */
[----:B------:R-:W-:Y:S02]  /*cb60*/  IMAD.MOV.U32 R5, RZ, RZ, -0x1 ;  /* 0xffffffffff057424 */ /* 0x000fe400078e00ff */
[----:B------:R-:W-:Y:S02]  /*cb70*/  FMUL R0, R0, UR4 ;  /* 0x0000000400007c20 */ /* 0x000fe40008400000 */
[----:B------:R-:W0:Y:S01]  /*cb80*/  LDC R15, c[0x0][0x148] ;  /* 0x00005200ff0f7b82 */ /* 0x000e220000000800 */
[----:B--2---:R-:W-:Y:S01]  /*cb90*/  SHF.R.U64 R10, R2, R4, R3 ;  /* 0x00000004020a7219 */ /* 0x004fe20000001203 */
[----:B------:R2:W0:Y:S01]  /*cba0*/  F2I.U32.TRUNC.NTZ R13, R0 ;  /* 0x00000000000d7305 */ /* 0x000422000020f000 */
[----:B------:R-:W-:-:S02]  /*cbb0*/  ISETP.NE.AND.EX P0, PT, R21, RZ, PT, P0 ;  /* 0x000000ff1500720c */ /* 0x000fc40003f05300 */
[----:B------:R-:W-:-:S03]  /*cbc0*/  SHF.R.U32.HI R3, RZ, R4, R3 ;  /* 0x00000004ff037219 */ /* 0x000fc60000011603 */
[----:B------:R-:W0:Y:S01]  /*cbd0*/  LDC R14, c[0x0][0x600] ;  /* 0x00018000ff0e7b82 */ /* 0x000e220000000800 */
[-CC-:B----4-:R-:W-:Y:S02]  /*cbe0*/  SHF.R.U64 R8, R10, R6.reuse, R3.reuse ;  /* 0x000000060a087219 */ /* 0x190fe40000001203 */
[----:B------:R-:W-:-:S05]  /*cbf0*/  SHF.R.U32.HI R3, RZ, R6, R3 ;  /* 0x00000006ff037219 */ /* 0x000fca0000011603 */
[----:B------:R-:W4:Y:S01]  /*cc00*/  LDC R22, c[0x0][0x648] ;  /* 0x00019200ff167b82 */ /* 0x000f220000000800 */
[-CC-:B-----5:R-:W-:Y:S02]  /*cc10*/  SHF.R.U64 R12, R8, R18.reuse, R3.reuse ;  /* 0x00000012080c7219 */ /* 0x1a0fe40000001203 */
[-C--:B------:R-:W-:Y:S02]  /*cc20*/  SHF.L.U32 R5, R5, R18.reuse, RZ ;  /* 0x0000001205057219 */ /* 0x080fe400000006ff */
[-C--:B------:R-:W-:Y:S01]  /*cc30*/  SHF.R.U32.HI R3, RZ, R18.reuse, R3 ;  /* 0x00000012ff037219 */ /* 0x080fe20000011603 */
[----:B------:R-:W-:Y:S01]  /*cc40*/  IMAD.MOV.U32 R2, RZ, RZ, R12 ;  /* 0x000000ffff027224 */ /* 0x000fe200078e000c */
[----:B------:R-:W-:Y:S01]  /*cc50*/  SHF.L.U32 R18, R7, R18, RZ ;  /* 0x0000001207127219 */ /* 0x000fe200000006ff */
[----:B------:R-:W0:Y:S01]  /*cc60*/  LDC R23, c[0x0][0x638] ;  /* 0x00018e00ff177b82 */ /* 0x000e220000000800 */
[----:B------:R-:W-:-:S07]  /*cc70*/  LOP3.LUT R19, RZ, R5, RZ, 0x33, !PT ;  /* 0x00000005ff137212 */ /* 0x000fce00078e33ff */
[----:B-1----:R-:W1:Y:S01]  /*cc80*/  LDC R24, c[0x0][0x610] ;  /* 0x00018400ff187b82 */ /* 0x002e620000000800 */
[----:B--2---:R-:W-:Y:S05]  /*cc90*/  @!P0 BRA `(.L_x_265) ;  /* 0x0000000000288947 */ /* 0x004fea0003800000 */
        /* <DEDUP_REMOVED lines=10> */
.L_x_265:
[----:B----4-:R-:W-:Y:S01]  /*cd40*/  SHF.R.U64 R0, R2, R22, R3 ;  /* 0x0000001602007219 */ /* 0x010fe20000001203 */
[----:B0-----:R-:W-:Y:S01]  /*cd50*/  VIADD R7, R14, 0xffffffff ;  /* 0xffffffff0e077836 */ /* 0x001fe20000000000 */
[----:B------:R-:W-:Y:S01]  /*cd60*/  LOP3.LUT R5, R8, R19, RZ, 0xc0, !PT ;  /* 0x0000001308057212 */ /* 0x000fe200078ec0ff */
[----:B------:R-:W-:Y:S02]  /*cd70*/  IMAD.MOV R13, RZ, RZ, -R13 ;  /* 0x000000ffff0d7224 */ /* 0x000fe400078e0a0d */
[----:B------:R-:W-:Y:S02]  /*cd80*/  IMAD.MOV R3, RZ, RZ, -R0 ;  /* 0x000000ffff037224 */ /* 0x000fe400078e0a00 */
[----:B------:R-:W-:Y:S01]  /*cd90*/  IMAD R2, R18, R0, R5 ;  /* 0x0000000012027224 */ /* 0x000fe200078e0205 */
[----:B------:R-:W-:Y:S01]  /*cda0*/  LOP3.LUT R5, R10, R7, RZ, 0xc0, !PT ;  /* 0x000000070a057212 */ /* 0x000fe200078ec0ff */
[----:B------:R-:W-:Y:S02]  /*cdb0*/  @P3 IMAD R17, R15, R13, R16 ;  /* 0x0000000d0f113224 */ /* 0x000fe400078e0210 */
[----:B------:R-:W-:-:S02]  /*cdc0*/  IMAD R0, R3, R23, R12 ;  /* 0x0000001703007224 */ /* 0x000fc400078e020c */
[----:B------:R-:W-:Y:S02]  /*cdd0*/  IMAD.MOV.U32 R4, RZ, RZ, 0x1 ;  /* 0x00000001ff047424 */ /* 0x000fe400078e00ff */
[----:B-1----:R-:W-:Y:S02]  /*cde0*/  IMAD R2, R2, R24, R17 ;  /* 0x0000001802027224 */ /* 0x002fe400078e0211 */
[----:B------:R-:W-:Y:S01]  /*cdf0*/  IMAD R3, R0, R14, R5 ;  /* 0x0000000e00037224 */ /* 0x000fe200078e0205 */
[----:B------:R-:W-:-:S04]  /*ce00*/  PRMT R0, R4, 0x7610, R0 ;  /* 0x0000761004007816 */ /* 0x000fc80000000000 */
[----:B------:R-:W-:Y:S02]  /*ce10*/  SEL R4, R3, R2, !P3 ;  /* 0x0000000203047207 */ /* 0x000fe40005800000 */
[----:B------:R-:W-:-:S03]  /*ce20*/  SEL R2, R2, R3, !P3 ;  /* 0x0000000302027207 */ /* 0x000fc60005800000 */
[----:B------:R2:W-:Y:S04]  /*ce30*/  STL [R1+0x10], R4 ;  /* 0x0000100401007387 */ /* 0x0005e80000100800 */
[----:B------:R2:W-:Y:S04]  /*ce40*/  STL [R1], R11 ;  /* 0x0000000b01007387 */ /* 0x0005e80000100800 */
[----:B------:R2:W-:Y:S02]  /*ce50*/  STL [R1+0xc], R2 ;  /* 0x00000c0201007387 */ /* 0x0005e40000100800 */
.L_x_263:
[----:B------:R-:W-:Y:S01]  /*ce60*/  LOP3.LUT P0, RZ, R0, 0xff, RZ, 0xc0, !PT ;  /* 0x000000ff00ff7812 */ /* 0x000fe2000780c0ff */
[----:B------:R-:W-:-:S12]  /*ce70*/  ULOP3.LUT UR13, UR13, 0x1, URZ, 0x3c, !UPT ;  /* 0x000000010d0d7892 */ /* 0x000fd8000f8e3c3f */
[----:B------:R-:W-:Y:S05]  /*ce80*/  @P0 BRA `(.L_x_266) ;  /* 0xffffff4800580947 */ /* 0x000fea000383ffff */
[----:B------:R-:W-:Y:S05]  /*ce90*/  EXIT ;  /* 0x000000000000794d */ /* 0x000fea0003800000 */
.L_x_14:
[----:B------:R-:W-:-:S08]  /*cea0*/  ISETP.NE.AND P0, PT, RZ, UR4, PT ;  /* 0x00000004ff007c0c */ /* 0x000fd0000bf05270 */
[----:B0123--:R-:W0:-:S00]  /*ceb0*/  USETMAXREG.DEALLOC.CTAPOOL 0x28 ;  /* 0x00000028000079c8 */ /* 0x00fe0000080e0500 */
[----:B------:R-:W-:Y:S05]  /*cec0*/  @P0 EXIT ;  /* 0x000000000000094d */ /* 0x000fea0003800000 */
[----:B0-----:R-:W-:Y:S01]  /*ced0*/  LOP3.LUT P0, RZ, R0, 0xff, RZ, 0xc0, !PT ;  /* 0x000000ff00ff7812 */ /* 0x001fe2000780c0ff */
[----:B------:R-:W-:Y:S02]  /*cee0*/  IMAD.MOV.U32 R0, RZ, RZ, 0x1 ;  /* 0x00000001ff007424 */ /* 0x000fe400078e00ff */
[----:B------:R-:W-:-:S10]  /*cef0*/  IMAD.MOV.U32 R8, RZ, RZ, RZ ;  /* 0x000000ffff087224 */ /* 0x000fd400078e00ff */
[----:B------:R-:W-:Y:S05]  /*cf00*/  @!P0 BRA `(.L_x_267) ;  /* 0x0000000c00408947 */ /* 0x000fea0003800000 */
[----:B------:R-:W-:Y:S01]  /*cf10*/  LOP3.LUT P0, RZ, R2, 0x1f, RZ, 0xc0, !PT ;  /* 0x0000001f02ff7812 */ /* 0x000fe2000780c0ff */
[----:B------:R-:W-:Y:S01]  /*cf20*/  ULDC UR8, c[0x0][0x658] ;  /* 0x0001960000087ab9 */ /* 0x000fe20000000800 */
[----:B------:R-:W-:Y:S01]  /*cf30*/  UMOV UR9, 0xffffffff ;  /* 0xffffffff00097882 */ /* 0x000fe20000000000 */
[----:B------:R-:W-:Y:S01]  /*cf40*/  BSSY B0, `(.L_x_267) ;  /* 0x00000cc000007945 */ /* 0x000fe20003800000 */
[----:B------:R-:W-:Y:S01]  /*cf50*/  USHF.L.U32 UR9, UR9, UR8, URZ ;  /* 0x0000000809097299 */ /* 0x000fe2000800063f */
[C---:B------:R-:W-:Y:S01]  /*cf60*/  ISETP.NE.AND P2, PT, R3.reuse, RZ, PT ;  /* 0x000000ff0300720c */ /* 0x040fe20003f45270 */
[----:B------:R-:W-:Y:S01]  /*cf70*/  IMAD.MOV.U32 R9, RZ, RZ, 0x1 ;  /* 0x00000001ff097424 */ /* 0x000fe200078e00ff */
[----:B------:R-:W-:Y:S01]  /*cf80*/  ISETP.NE.OR P0, PT, R3, RZ, !P0 ;  /* 0x000000ff0300720c */ /* 0x000fe20004705670 */
[----:B------:R-:W-:Y:S01]  /*cf90*/  IMAD.MOV.U32 R0, RZ, RZ, 0x1 ;  /* 0x00000001ff007424 */ /* 0x000fe200078e00ff */
[----:B------:R-:W-:Y:S01]  /*cfa0*/  ULDC UR4, c[0x0][0x600] ;  /* 0x0001800000047ab9 */ /* 0x000fe20000000800 */
[----:B------:R-:W-:Y:S01]  /*cfb0*/  IMAD.MOV.U32 R8, RZ, RZ, RZ ;  /* 0x000000ffff087224 */ /* 0x000fe200078e00ff */
[----:B------:R-:W-:Y:S01]  /*cfc0*/  UMOV UR10, 0x1 ;  /* 0x00000001000a7882 */ /* 0x000fe20000000000 */
[----:B------:R-:W-:-:S02]  /*cfd0*/  UIADD3 UR24, UR6, 0x1, URZ ;  /* 0x0000000106187890 */ /* 0x000fc4000fffe03f */
[----:B------:R-:W-:Y:S02]  /*cfe0*/  ULOP3.LUT UR25, UR5, 0x2, URZ, 0xfc, !UPT ;  /* 0x0000000205197892 */ /* 0x000fe4000f8efc3f */
[----:B------:R-:W-:Y:S02]  /*cff0*/  UIADD3 UR18, UR4, -0x1, URZ ;  /* 0xffffffff04127890 */ /* 0x000fe4000fffe03f */
[----:B------:R-:W-:Y:S02]  /*d000*/  USHF.L.U32 UR20, UR10, UR8, URZ ;  /* 0x000000080a147299 */ /* 0x000fe4000800063f */
[----:B------:R-:W-:Y:S01]  /*d010*/  ULOP3.LUT UR19, URZ, UR9, URZ, 0x33, !UPT ;  /* 0x000000093f137292 */ /* 0x000fe2000f8e333f */
[----:B------:R-:W-:-:S11]  /*d020*/  ULDC.64 UR22, c[0x0][0x198] ;  /* 0x0000660000167ab9 */ /* 0x000fd60000000a00 */
.L_x_279:
[----:B------:R-:W-:-:S03]  /*d030*/  UMOV UR4, 0xffffffff ;  /* 0xffffffff00047882 */ /* 0x000fc60000000000 */
[----:B01----:R-:W-:Y:S05]  /*d040*/  BRA.DIV UR4, `(.L_x_268) ;  /* 0x0000001e04107947 */ /* 0x003fea000b800000 */
[----:B------:R-:W-:-:S13]  /*d050*/  ELECT P1, URZ, PT ;  /* 0x00000000003f782f */ /* 0x000fda0003820000 */
.L_x_313:
[----:B------:R-:W0:Y:S01]  /*d060*/  LDC R2, c[0x0][0x28c] ;  /* 0x0000a300ff027b82 */ /* 0x000e220000000800 */
[----:B------:R-:W-:Y:S01]  /*d070*/  BSSY B1, `(.L_x_269) ;  /* 0x000003b000017945 */ /* 0x000fe20003800000 */
[----:B0-----:R-:W-:-:S13]  /*d080*/  ISETP.LT.OR P1, PT, R2, 0x1, !P1 ;  /* 0x000000010200780c */ /* 0x001fda0004f21670 */
[----:B------:R-:W-:Y:S05]  /*d090*/  @P1 BRA `(.L_x_270) ;  /* 0x0000000000e01947 */ /* 0x000fea0003800000 */
[----:B------:R-:W2:Y:S04]  /*d0a0*/  LDL.LU R4, [R1+0x10] ;  /* 0x0000100001047983 */ /* 0x000ea80000300800 */
[----:B------:R-:W3:Y:S01]  /*d0b0*/  LDL.LU R3, [R1+0xc] ;  /* 0x00000c0001037983 */ /* 0x000ee20000300800 */
[----:B------:R-:W-:Y:S02]  /*d0c0*/  IMAD.MOV.U32 R12, RZ, RZ, RZ ;  /* 0x000000ffff0c7224 */ /* 0x000fe400078e00ff */
[----:B------:R-:W-:Y:S02]  /*d0d0*/  IMAD.U32 R13, RZ, RZ, UR24 ;  /* 0x00000018ff0d7e24 */ /* 0x000fe4000f8e00ff */
[----:B------:R-:W-:Y:S02]  /*d0e0*/  IMAD.MOV.U32 R2, RZ, RZ, R0 ;  /* 0x000000ffff027224 */ /* 0x000fe400078e0000 */
[----:B--2---:R-:W-:-:S02]  /*d0f0*/  IMAD R6, R4, 0xe0, RZ ;  /* 0x000000e004067824 */ /* 0x004fc400078e02ff */
[----:B---3--:R-:W-:Y:S02]  /*d100*/  IMAD.SHL.U32 R7, R3, 0x40, RZ ;  /* 0x0000004003077824 */ /* 0x008fe400078e00ff */
[----:B------:R-:W-:-:S07]  /*d110*/  IMAD.MOV.U32 R3, RZ, RZ, R8 ;  /* 0x000000ffff037224 */ /* 0x000fce00078e0008 */
.L_x_274:
[----:B------:R-:W0:Y:S01]  /*d120*/  S2R R5, SR_CgaCtaId ;  /* 0x0000000000057919 */ /* 0x000e220000008800 */
[----:B------:R-:W-:-:S04]  /*d130*/  MOV R4, 0x400 ;  /* 0x0000040000047802 */ /* 0x000fc80000000f00 */
[----:B0-----:R-:W-:Y:S02]  /*d140*/  LEA R10, R5, R4, 0x18 ;  /* 0x00000004050a7211 */ /* 0x001fe400078ec0ff */
[----:B------:R-:W-:Y:S01]  /*d150*/  SHF.L.U32 R4, R2, 0x1f, RZ ;  /* 0x0000001f02047819 */ /* 0x000fe200000006ff */
[----:B------:R-:W0:Y:S02]  /*d160*/  @!P2 LDC R5, c[0x0][0x500] ;  /* 0x00014000ff05ab82 */ /* 0x000e240000000800 */
[----:B------:R-:W-:-:S04]  /*d170*/  IMAD R11, R3, 0x8, R10 ;  /* 0x00000008030b7824 */ /* 0x000fc800078e020a */
[----:B------:R-:W1:Y:S02]  /*d180*/  SYNCS.PHASECHK.TRANS64.TRYWAIT P1, [R11+URZ+0xc8], R4 ;  /* 0x0000c8040b0075a7 */ /* 0x000e64000802017f */
[----:B-1----:R-:W-:Y:S05]  /*d190*/  @!P1 BRA `(.L_x_271) ;  /* 0x0000001800dc9947 */ /* 0x002fea0003800000 */
.L_x_314:
[----:B------:R-:W-:Y:S01]  /*d1a0*/  UPRMT UR4, UR25, 0x9910, URZ ;  /* 0x0000991019047896 */ /* 0x000fe2000800003f */
[----:B0-----:R0:W-:Y:S03]  /*d1b0*/  @!P2 SYNCS.ARRIVE.TRANS64 RZ, [R11+URZ], R5 ;  /* 0x000000050bffa9a7 */ /* 0x0011e6000800003f */
[----:B------:R-:W-:-:S06]  /*d1c0*/  UISETP.NE.AND UP0, UPT, UR4, 0x2, UPT ;  /* 0x000000020400788c */ /* 0x000fcc000bf05270 */
[----:B------:R-:W-:-:S13]  /*d1d0*/  PLOP3.LUT P1, PT, PT, PT, UP0, 0x80, 0x0 ;  /* 0x000000000000781c */ /* 0x000fda0003f2f008 */
[----:B0-----:R-:W-:Y:S05]  /*d1e0*/  @P1 BRA `(.L_x_272) ;  /* 0x0000000000041947 */ /* 0x001fea0003800000 */
[----:B------:R-:W-:Y:S01]  /*d1f0*/  BPT.TRAP 0x1 ;  /* 0x000000040000795c */ /* 0x000fe20000300000 */
.L_x_272:
[----:B------:R-:W-:Y:S05]  /*d200*/  @P0 BRA `(.L_x_273) ;  /* 0x0000000000040947 */ /* 0x000fea0003800000 */
[----:B------:R-:W-:Y:S01]  /*d210*/  BPT.TRAP 0x1 ;  /* 0x000000040000795c */ /* 0x000fe20000300000 */
.L_x_273:
[----:B------:R-:W2:Y:S01]  /*d220*/  LDL R5, [R1] ;  /* 0x0000000001057983 */ /* 0x000ea20000100800 */
[--C-:B-1----:R-:W-:Y:S01]  /*d230*/  IMAD R4, R3, 0x800, R10.reuse ;  /* 0x0000080003047824 */ /* 0x102fe200078e020a */
[----:B------:R-:W-:Y:S01]  /*d240*/  R2UR UR9, R11 ;  /* 0x000000000b0972ca */ /* 0x000fe200000e0000 */
[----:B------:R-:W-:Y:S01]  /*d250*/  IMAD R10, R3, 0x1c00, R10 ;  /* 0x00001c00030a7824 */ /* 0x000fe200078e020a */
[----:B------:R-:W-:Y:S01]  /*d260*/  UIADD3 UR14, UP0, UR22, 0xf0, URZ ;  /* 0x000000f0160e7890 */ /* 0x000fe2000ff1e03f */
[----:B------:R-:W-:Y:S01]  /*d270*/  VIADD R13, R13, 0xffffffff ;  /* 0xffffffff0d0d7836 */ /* 0x000fe20000000000 */
[----:B------:R-:W-:Y:S01]  /*d280*/  R2UR UR4, R4 ;  /* 0x00000000040472ca */ /* 0x000fe200000e0000 */
[----:B------:R-:W-:Y:S01]  /*d290*/  UIADD3 UR28, UP1, UR22, 0x1f0, URZ ;  /* 0x000001f0161c7890 */ /* 0x000fe2000ff3e03f */
[----:B------:R-:W-:Y:S01]  /*d2a0*/  R2UR UR8, R10 ;  /* 0x000000000a0872ca */ /* 0x000fe200000e0000 */
[----:B------:R-:W-:Y:S01]  /*d2b0*/  UIADD3.X UR15, URZ, UR23, URZ, UP0, !UPT ;  /* 0x000000173f0f7290 */ /* 0x000fe200087fe43f */
[----:B------:R-:W-:Y:S01]  /*d2c0*/  R2UR UR11, R7 ;  /* 0x00000000070b72ca */ /* 0x000fe200000e0000 */
[----:B------:R-:W-:Y:S01]  /*d2d0*/  VIADD R3, R3, 0x1 ;  /* 0x0000000103037836 */ /* 0x000fe20000000000 */
[----:B------:R-:W-:Y:S01]  /*d2e0*/  R2UR UR10, R12 ;  /* 0x000000000c0a72ca */ /* 0x000fe200000e0000 */
[----:B------:R-:W-:Y:S01]  /*d2f0*/  UIADD3.X UR29, URZ, UR23, URZ, UP1, !UPT ;  /* 0x000000173f1d7290 */ /* 0x000fe20008ffe43f */
[----:B------:R-:W-:Y:S01]  /*d300*/  R2UR UR21, R6 ;  /* 0x00000000061572ca */ /* 0x000fe200000e0000 */
[----:B------:R-:W-:Y:S01]  /*d310*/  UMOV UR16, 0x0 ;  /* 0x0000000000107882 */ /* 0x000fe20000000000 */
[----:B------:R-:W-:Y:S01]  /*d320*/  ISETP.GT.AND P4, PT, R13, 0x1, PT ;  /* 0x000000010d00780c */ /* 0x000fe20003f84270 */
[----:B------:R-:W-:Y:S01]  /*d330*/  UMOV UR17, 0x10000000 ;  /* 0x1000000000117882 */ /* 0x000fe20000000000 */
[C---:B------:R-:W-:Y:S01]  /*d340*/  ISETP.NE.AND P1, PT, R3.reuse, 0x19, PT ;  /* 0x000000190300780c */ /* 0x040fe20003f25270 */
[----:B------:R-:W-:Y:S01]  /*d350*/  UIADD3 UR4, UR4, 0x280, URZ ;  /* 0x0000028004047890 */ /* 0x000fe2000fffe03f */
[----:B------:R-:W-:Y:S01]  /*d360*/  VIADD R12, R12, 0x20 ;  /* 0x000000200c0c7836 */ /* 0x000fe20000000000 */
[----:B------:R-:W-:Y:S01]  /*d370*/  UIADD3 UR13, UR8, 0xca80, URZ ;  /* 0x0000ca80080d7890 */ /* 0x000fe2000fffe03f */
[----:B------:R-:W-:-:S04]  /*d380*/  SEL R3, R3, RZ, P1 ;  /* 0x000000ff03037207 */ /* 0x000fc80000800000 */
[----:B------:R-:W-:Y:S01]  /*d390*/  UMOV UR8, UR4 ;  /* 0x0000000400087c82 */ /* 0x000fe20008000000 */
[----:B--2---:R-:W-:Y:S02]  /*d3a0*/  R2UR UR12, R5 ;  /* 0x00000000050c72ca */ /* 0x004fe400000e0000 */
[----:B------:R-:W-:-:S04]  /*d3b0*/  SEL R5, RZ, 0x1, P1 ;  /* 0x00000001ff057807 */ /* 0x000fc80000800000 */
[----:B------:R-:W-:-:S07]  /*d3c0*/  LOP3.LUT R2, R2, R5, RZ, 0x3c, !PT ;  /* 0x0000000502027212 */ /* 0x000fce00078e3cff */
[----:B------:R0:W-:Y:S02]  /*d3d0*/  UTMALDG.3D [UR8], [UR14], desc[UR16] ;  /* 0x000010080e0075b4 */ /* 0x0001e40008011000 */
[----:B0-----:R-:W-:Y:S01]  /*d3e0*/  UMOV UR8, UR13 ;  /* 0x0000000d00087c82 */ /* 0x001fe20008000000 */
[----:B------:R-:W-:Y:S02]  /*d3f0*/  UMOV UR11, UR21 ;  /* 0x00000015000b7c82 */ /* 0x000fe40008000000 */
[----:B------:R0:W-:Y:S02]  /*d400*/  UTMALDG.3D [UR8], [UR28], desc[UR16] ;  /* 0x000010081c0075b4 */ /* 0x0001e40008011000 */
[----:B0-----:R-:W-:Y:S05]  /*d410*/  @P4 BRA `(.L_x_274) ;  /* 0xfffffffc00404947 */ /* 0x001fea000383ffff */
.L_x_270:
[----:B------:R-:W-:Y:S05]  /*d420*/  BSYNC B1 ;  /* 0x0000000000017941 */ /* 0x000fea0003800000 */
.L_x_269:
[----:B------:R-:W2:Y:S01]  /*d430*/  LDL.LU R15, [R1+0x4] ;  /* 0x00000400010f7983 */ /* 0x000ea20000300800 */
[----:B------:R-:W-:Y:S01]  /*d440*/  LOP3.LUT P5, RZ, R9, 0xff, RZ, 0xc0, !PT ;  /* 0x000000ff09ff7812 */ /* 0x000fe200078ac0ff */
[----:B------:R-:W-:Y:S01]  /*d450*/  VIADD R8, R8, UR6 ;  /* 0x0000000608087c36 */ /* 0x000fe20008000000 */
[----:B------:R-:W-:Y:S01]  /*d460*/  UISETP.GE.U32.AND UP0, UPT, UR6, 0x19, UPT ;  /* 0x000000190600788c */ /* 0x000fe2000bf06070 */
[----:B------:R-:W3:Y:S01]  /*d470*/  LDL.LU R14, [R1+0x8] ;  /* 0x00000800010e7983 */ /* 0x000ee20000300800 */
[----:B------:R-:W-:Y:S01]  /*d480*/  IMAD.U32 R5, RZ, RZ, UR6 ;  /* 0x00000006ff057e24 */ /* 0x000fe2000f8e00ff */
[----:B------:R-:W-:Y:S01]  /*d490*/  ULDC.64 UR8, c[0x0][0x650] ;  /* 0x0001940000087ab9 */ /* 0x000fe20000000a00 */
[----:B------:R-:W-:Y:S01]  /*d4a0*/  ISETP.GT.U32.AND P1, PT, R8, 0x18, PT ;  /* 0x000000180800780c */ /* 0x000fe20003f24070 */
[----:B------:R-:W-:Y:S01]  /*d4b0*/  BSSY B1, `(.L_x_275) ;  /* 0x0000072000017945 */ /* 0x000fe20003800000 */
[----:B------:R-:W-:Y:S02]  /*d4c0*/  PLOP3.LUT P4, PT, PT, PT, UP0, 0x80, 0x0 ;  /* 0x000000000000781c */ /* 0x000fe40003f8f008 */
[----:B------:R-:W-:-:S02]  /*d4d0*/  ISETP.LT.U32.AND P1, PT, R5, 0x19, P1 ;  /* 0x000000190500780c */ /* 0x000fc40000f21070 */
[----:B------:R-:W-:Y:S01]  /*d4e0*/  PRMT R9, RZ, 0x7610, R9 ;  /* 0x00007610ff097816 */ /* 0x000fe20000000009 */
[----:B------:R-:W0:Y:S01]  /*d4f0*/  @P5 S2R R3, SR_CgaCtaId ;  /* 0x0000000000035919 */ /* 0x000e220000008800 */
[----:B------:R-:W-:-:S04]  /*d500*/  @P5 MOV R2, 0x400 ;  /* 0x0000040000025802 */ /* 0x000fc80000000f00 */
[----:B0-----:R-:W-:Y:S01]  /*d510*/  @P5 LEA R4, R3, R2, 0x18 ;  /* 0x0000000203045211 */ /* 0x001fe200078ec0ff */
[----:B------:R-:W-:-:S03]  /*d520*/  IMAD.WIDE.U32 R2, R8, 0x51eb851f, RZ ;  /* 0x51eb851f08027825 */ /* 0x000fc600078e00ff */
[----:B------:R0:W-:Y:S02]  /*d530*/  @P5 SYNCS.ARRIVE.TRANS64.A1T0 RZ, [R4+URZ+0x1c8], RZ ;  /* 0x0001c8ff04ff59a7 */ /* 0x0001e4000810003f */
[----:B------:R-:W-:Y:S02]  /*d540*/  SHF.R.U32.HI R5, RZ, 0x3, R3 ;  /* 0x00000003ff057819 */ /* 0x000fe40000011603 */
[----:B------:R-:W-:Y:S02]  /*d550*/  SEL R3, RZ, 0x1, !P1 ;  /* 0x00000001ff037807 */ /* 0x000fe40004800000 */
[----:B------:R-:W-:Y:S01]  /*d560*/  PRMT R2, RZ, 0x7610, R2 ;  /* 0x00007610ff027816 */ /* 0x000fe20000000002 */
[----:B------:R-:W-:Y:S01]  /*d570*/  IMAD R8, R5, -0x19, R8 ;  /* 0xffffffe705087824 */ /* 0x000fe200078e0208 */
[----:B------:R-:W-:Y:S01]  /*d580*/  LOP3.LUT R0, R0, R3, RZ, 0x3c, !PT ;  /* 0x0000000300007212 */ /* 0x000fe200078e3cff */
[----:B0-----:R-:W-:Y:S02]  /*d590*/  IMAD.MOV.U32 R4, RZ, RZ, -0x1 ;  /* 0xffffffffff047424 */ /* 0x001fe400078e00ff */
[----:B------:R-:W-:Y:S01]  /*d5a0*/  IMAD.MOV.U32 R3, RZ, RZ, -0x1 ;  /* 0xffffffffff037424 */ /* 0x000fe200078e00ff */
[----:B------:R-:W-:Y:S01]  /*d5b0*/  @P4 LOP3.LUT R0, R0, 0x1, R5, 0x78, !PT ;  /* 0x0000000100004812 */ /* 0x000fe200078e7805 */
[----:B------:R-:W-:Y:S01]  /*d5c0*/  IMAD.MOV.U32 R5, RZ, RZ, -0x1 ;  /* 0xffffffffff057424 */ /* 0x000fe200078e00ff */
[----:B---3--:R-:W-:-:S04]  /*d5d0*/  IADD3 R14, P5, R14, UR26, RZ ;  /* 0x0000001a0e0e7c10 */ /* 0x008fc8000ffbe0ff */
[----:B--2---:R-:W-:Y:S01]  /*d5e0*/  IADD3.X R15, R15, UR7, RZ, P5, !PT ;  /* 0x000000070f0f7c10 */ /* 0x004fe2000affe4ff */
[----:B------:R0:W-:Y:S01]  /*d5f0*/  STL [R1+0x8], R14 ;  /* 0x0000080e01007387 */ /* 0x0001e20000100800 */
[----:B------:R-:W-:-:S03]  /*d600*/  ISETP.GE.U32.AND P1, PT, R14, UR8, PT ;  /* 0x000000080e007c0c */ /* 0x000fc6000bf26070 */
[----:B------:R0:W-:Y:S01]  /*d610*/  STL [R1+0x4], R15 ;  /* 0x0000040f01007387 */ /* 0x0001e20000100800 */
[----:B------:R-:W-:-:S03]  /*d620*/  ISETP.GE.U32.AND.EX P1, PT, R15, UR9, PT, P1 ;  /* 0x000000090f007c0c */ /* 0x000fc6000bf26110 */
[----:B------:R0:W-:Y:S04]  /*d630*/  STL [R1+0xc], R5 ;  /* 0x00000c0501007387 */ /* 0x0001e80000100800 */
[----:B------:R0:W-:Y:S04]  /*d640*/  STL [R1+0x10], R4 ;  /* 0x0000100401007387 */ /* 0x0001e80000100800 */
[----:B------:R0:W-:Y:S02]  /*d650*/  STL [R1], R3 ;  /* 0x0000000301007387 */ /* 0x0001e40000100800 */
[----:B------:R-:W-:Y:S05]  /*d660*/  @P1 BRA `(.L_x_276) ;  /* 0x0000000400581947 */ /* 0x000fea0003800000 */
[----:B------:R-:W-:Y:S01]  /*d670*/  ULDC.64 UR8, c[0x0][0x628] ;  /* 0x00018a0000087ab9 */ /* 0x000fe20000000a00 */
[----:B------:R-:W1:Y:S01]  /*d680*/  S2R R12, SR_CTAID.X ;  /* 0x00000000000c7919 */ /* 0x000e620000002500 */
[----:B------:R-:W-:Y:S01]  /*d690*/  ISETP.NE.U32.AND P1, PT, RZ, UR8, PT ;  /* 0x00000008ff007c0c */ /* 0x000fe2000bf25070 */
[----:B------:R-:W-:Y:S01]  /*d6a0*/  ULDC UR10, c[0x0][0x630] ;  /* 0x00018c00000a7ab9 */ /* 0x000fe20000000800 */
[----:B------:R-:W-:Y:S01]  /*d6b0*/  IMAD.MOV.U32 R2, RZ, RZ, R14 ;  /* 0x000000ffff027224 */ /* 0x000fe200078e000e */
[----:B------:R-:W2:Y:S01]  /*d6c0*/  S2R R10, SR_CTAID.Y ;  /* 0x00000000000a7919 */ /* 0x000ea20000002600 */
[----:B------:R-:W-:Y:S01]  /*d6d0*/  ISETP.NE.AND.EX P1, PT, RZ, UR9, PT, P1 ;  /* 0x00000009ff007c0c */ /* 0x000fe2000bf25310 */
[----:B0-----:R-:W-:-:S12]  /*d6e0*/  IMAD.MOV.U32 R3, RZ, RZ, R15 ;  /* 0x000000ffff037224 */ /* 0x001fd800078e000f */
[----:B------:R-:W-:Y:S05]  /*d6f0*/  @!P1 BRA `(.L_x_277) ;  /* 0x0000000000289947 */ /* 0x000fea0003800000 */
[----:B------:R-:W-:Y:S02]  /*d700*/  ULDC UR4, c[0x0][0x634] ;  /* 0x00018d0000047ab9 */ /* 0x000fe40000000800 */
[----:B------:R-:W-:-:S05]  /*d710*/  IADD3 R7, P1, R14, UR4, RZ ;  /* 0x000000040e077c10 */ /* 0x000fca000ff3e0ff */
[----:B------:R-:W-:-:S04]  /*d720*/  IMAD.X R11, RZ, RZ, R15, P1 ;  /* 0x000000ffff0b7224 */ /* 0x000fc800008e060f */
[----:B------:R-:W-:-:S04]  /*d730*/  IMAD.WIDE.U32 R4, R11, UR8, RZ ;  /* 0x000000080b047c25 */ /* 0x000fc8000f8e00ff */
[----:B------:R-:W-:-:S04]  /*d740*/  IMAD.WIDE.U32 R4, P1, R7, UR9, R4 ;  /* 0x0000000907047c25 */ /* 0x000fc8000f820004 */
[----:B------:R-:W-:-:S04]  /*d750*/  IMAD.WIDE.U32 R6, R7, UR8, RZ ;  /* 0x0000000807067c25 */ /* 0x000fc8000f8e00ff */
[----:B------:R-:W-:Y:S01]  /*d760*/  IMAD.X R3, RZ, RZ, RZ, P1 ;  /* 0x000000ffff037224 */ /* 0x000fe200008e06ff */
[----:B------:R-:W-:Y:S01]  /*d770*/  IADD3 RZ, P1, R7, R4, RZ ;  /* 0x0000000407ff7210 */ /* 0x000fe20007f3e0ff */
[----:B------:R-:W-:-:S04]  /*d780*/  IMAD.MOV.U32 R2, RZ, RZ, R5 ;  /* 0x000000ffff027224 */ /* 0x000fc800078e0005 */
[----:B------:R-:W-:-:S08]  /*d790*/  IMAD.WIDE.U32.X R2, R11, UR9, R2, P1 ;  /* 0x000000090b027c25 */ /* 0x000fd000088e0402 */
.L_x_277:
[--C-:B------:R-:W-:Y:S01]  /*d7a0*/  SHF.R.U64 R11, R2, UR10, R3.reuse ;  /* 0x0000000a020b7c19 */ /* 0x100fe20008001203 */
[----:B------:R-:W-:Y:S01]  /*d7b0*/  ULDC.64 UR8, c[0x0][0x620] ;  /* 0x0001880000087ab9 */ /* 0x000fe20000000a00 */
[----:B------:R-:W-:Y:S01]  /*d7c0*/  SHF.R.U32.HI R2, RZ, UR10, R3 ;  /* 0x0000000aff027c19 */ /* 0x000fe20008011603 */
[----:B------:R-:W-:Y:S01]  /*d7d0*/  IMAD.MOV.U32 R3, RZ, RZ, R15 ;  /* 0x000000ffff037224 */ /* 0x000fe200078e000f */
[----:B------:R-:W-:Y:S01]  /*d7e0*/  IADD3 R5, P1, RZ, -R11, RZ ;  /* 0x8000000bff057210 */ /* 0x000fe20007f3e0ff */
[----:B------:R-:W-:Y:S01]  /*d7f0*/  ULDC UR4, c[0x0][0x150] ;  /* 0x0000540000047ab9 */ /* 0x000fe20000000800 */
[----:B-1----:R-:W-:Y:S01]  /*d800*/  I2FP.F32.U32 R6, R12 ;  /* 0x0000000c00067245 */ /* 0x002fe20000201000 */
[----:B------:R-:W0:Y:S01]  /*d810*/  LDC R7, c[0x0][0x144] ;  /* 0x00005100ff077b82 */ /* 0x000e220000000800 */
[----:B------:R-:W-:Y:S01]  /*d820*/  ULDC.64 UR10, c[0x0][0x640] ;  /* 0x00019000000a7ab9 */ /* 0x000fe20000000a00 */
[----:B------:R-:W-:Y:S01]  /*d830*/  IMAD.X R2, RZ, RZ, ~R2, P1 ;  /* 0x000000ffff027224 */ /* 0x000fe200008e0e02 */
[----:B------:R-:W-:Y:S01]  /*d840*/  ISETP.NE.U32.AND P1, PT, RZ, UR10, PT ;  /* 0x0000000aff007c0c */ /* 0x000fe2000bf25070 */
[----:B------:R-:W-:Y:S01]  /*d850*/  FMUL R6, R6, UR4 ;  /* 0x0000000406067c20 */ /* 0x000fe20008400000 */
[----:B------:R-:W-:Y:S01]  /*d860*/  ULDC UR4, c[0x0][0x618] ;  /* 0x0001860000047ab9 */ /* 0x000fe20000000800 */
[----:B------:R-:W-:Y:S01]  /*d870*/  IMAD R4, R2, UR8, RZ ;  /* 0x0000000802047c24 */ /* 0x000fe2000f8e02ff */
[----:B------:R-:W-:Y:S01]  /*d880*/  ISETP.NE.AND.EX P1, PT, RZ, UR11, PT, P1 ;  /* 0x0000000bff007c0c */ /* 0x000fe2000bf25310 */
[----:B------:R-:W-:Y:S01]  /*d890*/  IMAD.MOV.U32 R2, RZ, RZ, R14 ;  /* 0x000000ffff027224 */ /* 0x000fe200078e000e */
[----:B------:R-:W1:Y:S01]  /*d8a0*/  LDC R15, c[0x0][0x148] ;  /* 0x00005200ff0f7b82 */ /* 0x000e620000000800 */
[----:B------:R-:W3:Y:S02]  /*d8b0*/  F2I.U32.TRUNC.NTZ R6, R6 ;  /* 0x0000000600067305 */ /* 0x000ee4000020f000 */
[----:B------:R-:W-:Y:S01]  /*d8c0*/  IMAD.WIDE.U32 R2, R5, UR8, R2 ;  /* 0x0000000805027c25 */ /* 0x000fe2000f8e0002 */
[----:B------:R-:W-:-:S03]  /*d8d0*/  ULDC UR8, c[0x0][0x154] ;  /* 0x0000550000087ab9 */ /* 0x000fc60000000800 */
[----:B------:R-:W-:Y:S01]  /*d8e0*/  IMAD R5, R5, UR9, R4 ;  /* 0x0000000905057c24 */ /* 0x000fe2000f8e0204 */
[----:B------:R-:W-:-:S03]  /*d8f0*/  ULDC UR9, c[0x0][0x608] ;  /* 0x0001820000097ab9 */ /* 0x000fc60000000800 */
[----:B------:R-:W-:-:S05]  /*d900*/  IMAD.IADD R3, R3, 0x1, R5 ;  /* 0x0000000103037824 */ /* 0x000fca00078e0205 */
[----:B------:R-:W-:Y:S01]  /*d910*/  SHF.R.U64 R13, R2, UR4, R3 ;  /* 0x00000004020d7c19 */ /* 0x000fe20008001203 */
[----:B---3--:R-:W-:Y:S01]  /*d920*/  IMAD.MOV R6, RZ, RZ, -R6 ;  /* 0x000000ffff067224 */ /* 0x008fe200078e0a06 */
[----:B--2---:R-:W-:-:S03]  /*d930*/  I2FP.F32.U32 R2, R10 ;  /* 0x0000000a00027245 */ /* 0x004fc60000201000 */
[----:B0-----:R-:W-:Y:S02]  /*d940*/  IMAD R12, R7, R6, R12 ;  /* 0x00000006070c7224 */ /* 0x001fe400078e020c */
[----:B------:R-:W-:Y:S01]  /*d950*/  FMUL R4, R2, UR8 ;  /* 0x0000000802047c20 */ /* 0x000fe20008400000 */
[----:B------:R-:W-:Y:S01]  /*d960*/  SHF.R.U32.HI R2, RZ, UR4, R3 ;  /* 0x00000004ff027c19 */ /* 0x000fe20008011603 */
[----:B------:R-:W-:Y:S02]  /*d970*/  ULDC UR4, c[0x0][0x658] ;  /* 0x0001960000047ab9 */ /* 0x000fe40000000800 */
[----:B------:R0:W2:Y:S01]  /*d980*/  F2I.U32.TRUNC.NTZ R18, R4 ;  /* 0x0000000400127305 */ /* 0x0000a2000020f000 */
[--C-:B------:R-:W-:Y:S02]  /*d990*/  SHF.R.U64 R16, R13, UR9, R2.reuse ;  /* 0x000000090d107c19 */ /* 0x100fe40008001202 */
[----:B------:R-:W-:-:S04]  /*d9a0*/  SHF.R.U32.HI R3, RZ, UR9, R2 ;  /* 0x00000009ff037c19 */ /* 0x000fc80008011602 */
[--C-:B------:R-:W-:Y:S02]  /*d9b0*/  SHF.R.U64 R14, R16, UR4, R3.reuse ;  /* 0x00000004100e7c19 */ /* 0x100fe40008001203 */
[----:B------:R-:W-:-:S03]  /*d9c0*/  SHF.R.U32.HI R3, RZ, UR4, R3 ;  /* 0x00000004ff037c19 */ /* 0x000fc60008011603 */
[----:B------:R-:W-:Y:S01]  /*d9d0*/  IMAD.MOV.U32 R2, RZ, RZ, R14 ;  /* 0x000000ffff027224 */ /* 0x000fe200078e000e */
[----:B01----:R-:W-:Y:S06]  /*d9e0*/  @!P1 BRA `(.L_x_278) ;  /* 0x0000000000289947 */ /* 0x003fec0003800000 */
        /* <DEDUP_REMOVED lines=10> */
.L_x_278:
[----:B------:R-:W-:Y:S01]  /*da90*/  ULDC UR4, c[0x0][0x648] ;  /* 0x0001920000047ab9 */ /* 0x000fe20000000800 */
[----:B--2---:R-:W-:Y:S01]  /*daa0*/  IMAD.MOV R18, RZ, RZ, -R18 ;  /* 0x000000ffff127224 */ /* 0x004fe200078e0a12 */
[----:B------:R-:W-:Y:S01]  /*dab0*/  SHF.R.U64 R3, R2, UR4, R3 ;  /* 0x0000000402037c19 */ /* 0x000fe20008001203 */
[----:B------:R-:W-:Y:S01]  /*dac0*/  ULDC UR4, c[0x0][0x638] ;  /* 0x00018e0000047ab9 */ /* 0x000fe20000000800 */
[----:B------:R-:W-:Y:S01]  /*dad0*/  LOP3.LUT R2, R16, UR19, RZ, 0xc0, !PT ;  /* 0x0000001310027c12 */ /* 0x000fe2000f8ec0ff */
[----:B------:R-:W-:Y:S01]  /*dae0*/  @P3 IMAD R12, R15, R18, R10 ;  /* 0x000000120f0c3224 */ /* 0x000fe200078e020a */
[----:B------:R-:W-:Y:S01]  /*daf0*/  LOP3.LUT R13, R13, UR18, RZ, 0xc0, !PT ;  /* 0x000000120d0d7c12 */ /* 0x000fe2000f8ec0ff */
[----:B------:R-:W-:Y:S01]  /*db00*/  IMAD.MOV R5, RZ, RZ, -R3 ;  /* 0x000000ffff057224 */ /* 0x000fe200078e0a03 */
[----:B------:R-:W-:Y:S01]  /*db10*/  ULDC UR8, c[0x0][0x610] ;  /* 0x0001840000087ab9 */ /* 0x000fe20000000800 */
[----:B------:R-:W-:Y:S02]  /*db20*/  IMAD R3, R3, UR20, R2 ;  /* 0x0000001403037c24 */ /* 0x000fe4000f8e0202 */
[----:B------:R-:W-:Y:S01]  /*db30*/  IMAD R14, R5, UR4, R14 ;  /* 0x00000004050e7c24 */ /* 0x000fe2000f8e020e */
[----:B------:R-:W-:Y:S01]  /*db40*/  ULDC UR4, c[0x0][0x600] ;  /* 0x0001800000047ab9 */ /* 0x000fe20000000800 */
[----:B------:R-:W-:-:S02]  /*db50*/  IMAD R3, R3, UR8, R12 ;  /* 0x0000000803037c24 */ /* 0x000fc4000f8e020c */
[----:B------:R-:W-:Y:S02]  /*db60*/  IMAD R14, R14, UR4, R13 ;  /* 0x000000040e0e7c24 */ /* 0x000fe4000f8e020d */
[----:B------:R-:W-:-:S03]  /*db70*/  IMAD.MOV.U32 R2, RZ, RZ, 0x1 ;  /* 0x00000001ff027424 */ /* 0x000fc600078e00ff */
[----:B------:R-:W-:Y:S02]  /*db80*/  SEL R4, R14, R3, !P3 ;  /* 0x000000030e047207 */ /* 0x000fe40005800000 */
[----:B------:R-:W-:-:S03]  /*db90*/  SEL R3, R3, R14, !P3 ;  /* 0x0000000e03037207 */ /* 0x000fc60005800000 */
[----:B------:R1:W-:Y:S04]  /*dba0*/  STL [R1+0x10], R4 ;  /* 0x0000100401007387 */ /* 0x0003e80000100800 */
[----:B------:R1:W-:Y:S04]  /*dbb0*/  STL [R1], R11 ;  /* 0x0000000b01007387 */ /* 0x0003e80000100800 */
[----:B------:R1:W-:Y:S02]  /*dbc0*/  STL [R1+0xc], R3 ;  /* 0x00000c0301007387 */ /* 0x0003e40000100800 */
.L_x_276:
[----:B------:R-:W-:Y:S05]  /*dbd0*/  BSYNC B1 ;  /* 0x0000000000017941 */ /* 0x000fea0003800000 */
.L_x_275:
[----:B------:R-:W-:-:S13]  /*dbe0*/  LOP3.LUT P1, RZ, R2, 0xff, RZ, 0xc0, !PT ;  /* 0x000000ff02ff7812 */ /* 0x000fda000782c0ff */
[----:B------:R-:W-:Y:S05]  /*dbf0*/  @P1 BRA `(.L_x_279) ;  /* 0xfffffff4000c1947 */ /* 0x000fea000383ffff */
[----:B------:R-:W-:Y:S05]  /*dc00*/  BSYNC B0 ;  /* 0x0000000000007941 */ /* 0x000fea0003800000 */
.L_x_267:
[----:B------:R-:W-:-:S03]  /*dc10*/  UMOV UR4, 0xffffffff ;  /* 0xffffffff00047882 */ /* 0x000fc60000000000 */
[----:B------:R-:W-:Y:S05]  /*dc20*/  BRA.DIV UR4, `(.L_x_280) ;  /* 0x00000012044c7947 */ /* 0x000fea000b800000 */
[----:B------:R-:W-:-:S13]  /*dc30*/  ELECT P0, URZ, PT ;  /* 0x00000000003f782f */ /* 0x000fda0003800000 */
.L_x_317:
[----:B------:R-:W-:Y:S04]  /*dc40*/  BSSY B0, `(.L_x_281) ;  /* 0x00000e9000007945 */ /* 0x000fe80003800000 */
[----:B------:R-:W-:Y:S05]  /*dc50*/  @!P0 BRA `(.L_x_282) ;  /* 0x0000000c009c8947 */ /* 0x000fea0003800000 */
[----:B------:R-:W-:-:S04]  /*dc60*/  ULOP3.LUT UR4, UR5, 0x2, URZ, 0xfc, !UPT ;  /* 0x0000000205047892 */ /* 0x000fc8000f8efc3f */
[----:B------:R-:W-:-:S06]  /*dc70*/  UISETP.NE.AND UP0, UPT, UR4, 0x3, UPT ;  /* 0x000000030400788c */ /* 0x000fcc000bf05270 */
[----:B------:R-:W-:-:S13]  /*dc80*/  PLOP3.LUT P0, PT, PT, PT, UP0, 0x80, 0x0 ;  /* 0x000000000000781c */ /* 0x000fda0003f0f008 */
[----:B------:R-:W-:Y:S05]  /*dc90*/  @!P0 BRA `(.L_x_283) ;  /* 0x0000000000048947 */ /* 0x000fea0003800000 */
[----:B------:R-:W-:Y:S01]  /*dca0*/  BPT.TRAP 0x1 ;  /* 0x000000040000795c */ /* 0x000fe20000300000 */
.L_x_283:
[----:B01----:R-:W0:Y:S01]  /*dcb0*/  S2R R3, SR_CgaCtaId ;  /* 0x0000000000037919 */ /* 0x003e220000008800 */
[----:B------:R-:W-:-:S04]  /*dcc0*/  MOV R2, 0x400 ;  /* 0x0000040000027802 */ /* 0x000fc80000000f00 */
[----:B0-----:R-:W-:Y:S02]  /*dcd0*/  LEA R3, R3, R2, 0x18 ;  /* 0x0000000203037211 */ /* 0x001fe400078ec0ff */
[----:B------:R-:W-:-:S03]  /*dce0*/  SHF.L.U32 R2, R0, 0x1f, RZ ;  /* 0x0000001f00027819 */ /* 0x000fc600000006ff */
[----:B------:R-:W-:-:S04]  /*dcf0*/  VIADD R3, R3, 0xc8 ;  /* 0x000000c803037836 */ /* 0x000fc80000000000 */
[C---:B------:R-:W-:Y:S02]  /*dd00*/  IMAD R7, R8.reuse, 0x8, R3 ;  /* 0x0000000808077824 */ /* 0x040fe400078e0203 */
[----:B------:R-:W-:Y:S02]  /*dd10*/  VIADD R8, R8, 0x1 ;  /* 0x0000000108087836 */ /* 0x000fe40000000000 */
[----:B------:R-:W0:Y:S03]  /*dd20*/  SYNCS.PHASECHK.TRANS64.TRYWAIT P0, [R7+URZ], R2 ;  /* 0x00000002070075a7 */ /* 0x000e26000800017f */
[----:B------:R-:W-:-:S04]  /*dd30*/  ISETP.NE.AND P1, PT, R8, 0x19, PT ;  /* 0x000000190800780c */ /* 0x000fc80003f25270 */
[----:B------:R-:W-:Y:S02]  /*dd40*/  SEL R5, RZ, 0x1, P1 ;  /* 0x00000001ff057807 */ /* 0x000fe40000800000 */
[----:B------:R-:W-:Y:S02]  /*dd50*/  SEL R8, R8, RZ, P1 ;  /* 0x000000ff08087207 */ /* 0x000fe40000800000 */
[----:B------:R-:W-:-:S03]  /*dd60*/  LOP3.LUT R5, R0, R5, RZ, 0x3c, !PT ;  /* 0x0000000500057212 */ /* 0x000fc600078e3cff */
[----:B------:R-:W-:Y:S01]  /*dd70*/  IMAD R9, R8, 0x8, R3 ;  /* 0x0000000808097824 */ /* 0x000fe200078e0203 */
[----:B------:R-:W-:Y:S01]  /*dd80*/  SHF.L.U32 R4, R5, 0x1f, RZ ;  /* 0x0000001f05047819 */ /* 0x000fe200000006ff */
[----:B0-----:R-:W-:Y:S06]  /*dd90*/  @!P0 BRA `(.L_x_284) ;  /* 0x0000001000148947 */ /* 0x001fec0003800000 */
.L_x_318:
[----:B------:R-:W1:Y:S01]  /*dda0*/  SYNCS.PHASECHK.TRANS64.TRYWAIT P0, [R9+URZ], R4 ;  /* 0x00000004090075a7 */ /* 0x000e62000800017f */
[----:B------:R-:W-:-:S05]  /*ddb0*/  VIADD R0, R8, 0x1 ;  /* 0x0000000108007836 */ /* 0x000fca0000000000 */
[----:B------:R-:W-:-:S04]  /*ddc0*/  ISETP.NE.AND P1, PT, R0, 0x19, PT ;  /* 0x000000190000780c */ /* 0x000fc80003f25270 */
[----:B0-----:R-:W-:Y:S02]  /*ddd0*/  SEL R2, RZ, 0x1, P1 ;  /* 0x00000001ff027807 */ /* 0x001fe40000800000 */
[----:B------:R-:W-:Y:S02]  /*dde0*/  SEL R0, R0, RZ, P1 ;  /* 0x000000ff00007207 */ /* 0x000fe40000800000 */
[----:B------:R-:W-:-:S03]  /*ddf0*/  LOP3.LUT R7, R5, R2, RZ, 0x3c, !PT ;  /* 0x0000000205077212 */ /* 0x000fc600078e3cff */
[----:B------:R-:W-:Y:S01]  /*de00*/  IMAD R6, R0, 0x8, R3 ;  /* 0x0000000800067824 */ /* 0x000fe200078e0203 */
[----:B------:R-:W-:Y:S01]  /*de10*/  SHF.L.U32 R5, R7, 0x1f, RZ ;  /* 0x0000001f07057819 */ /* 0x000fe200000006ff */
[----:B-1----:R-:W-:Y:S06]  /*de20*/  @!P0 BRA `(.L_x_285) ;  /* 0x0000001000048947 */ /* 0x002fec0003800000 */
.L_x_319:
[----:B------:R-:W1:Y:S01]  /*de30*/  SYNCS.PHASECHK.TRANS64.TRYWAIT P0, [R6+URZ], R5 ;  /* 0x00000005060075a7 */ /* 0x000e62000800017f */
[----:B------:R-:W-:-:S05]  /*de40*/  VIADD R0, R0, 0x1 ;  /* 0x0000000100007836 */ /* 0x000fca0000000000 */
[----:B------:R-:W-:-:S04]  /*de50*/  ISETP.NE.AND P1, PT, R0, 0x19, PT ;  /* 0x000000190000780c */ /* 0x000fc80003f25270 */
[----:B------:R-:W-:Y:S02]  /*de60*/  SEL R2, RZ, 0x1, P1 ;  /* 0x00000001ff027807 */ /* 0x000fe40000800000 */
[----:B------:R-:W-:Y:S02]  /*de70*/  SEL R0, R0, RZ, P1 ;  /* 0x000000ff00007207 */ /* 0x000fe40000800000 */
[----:B------:R-:W-:-:S03]  /*de80*/  LOP3.LUT R7, R7, R2, RZ, 0x3c, !PT ;  /* 0x0000000207077212 */ /* 0x000fc600078e3cff */
[----:B0-----:R-:W-:Y:S01]  /*de90*/  IMAD R9, R0, 0x8, R3 ;  /* 0x0000000800097824 */ /* 0x001fe200078e0203 */
[----:B------:R-:W-:Y:S01]  /*dea0*/  SHF.L.U32 R4, R7, 0x1f, RZ ;  /* 0x0000001f07047819 */ /* 0x000fe200000006ff */
[----:B-1----:R-:W-:Y:S06]  /*deb0*/  @!P0 BRA `(.L_x_286) ;  /* 0x0000000c00f48947 */ /* 0x002fec0003800000 */
.L_x_320:
        /* <DEDUP_REMOVED lines=9> */
.L_x_321:
        /* <DEDUP_REMOVED lines=9> */
.L_x_322:
        /* <DEDUP_REMOVED lines=9> */
.L_x_323:
        /* <DEDUP_REMOVED lines=9> */
.L_x_324:
        /* <DEDUP_REMOVED lines=9> */
.L_x_325:
        /* <DEDUP_REMOVED lines=9> */
.L_x_326:
        /* <DEDUP_REMOVED lines=9> */
.L_x_327:
        /* <DEDUP_REMOVED lines=9> */
.L_x_328:
        /* <DEDUP_REMOVED lines=9> */
.L_x_329:
        /* <DEDUP_REMOVED lines=9> */
.L_x_330:
        /* <DEDUP_REMOVED lines=9> */
.L_x_331:
        /* <DEDUP_REMOVED lines=9> */
.L_x_332:
        /* <DEDUP_REMOVED lines=9> */
.L_x_333:
        /* <DEDUP_REMOVED lines=9> */
.L_x_334:
        /* <DEDUP_REMOVED lines=9> */
.L_x_335:
        /* <DEDUP_REMOVED lines=9> */
.L_x_336:
        /* <DEDUP_REMOVED lines=9> */
.L_x_337:
        /* <DEDUP_REMOVED lines=9> */
.L_x_338:
        /* <DEDUP_REMOVED lines=9> */
.L_x_339:
        /* <DEDUP_REMOVED lines=9> */
.L_x_340:
[----:B------:R-:W1:Y:S01]  /*ea00*/  SYNCS.PHASECHK.TRANS64.TRYWAIT P0, [R9+URZ], R4 ;  /* 0x00000004090075a7 */ /* 0x000e62000800017f */
[----:B------:R-:W-:-:S05]  /*ea10*/  VIADD R0, R0, 0x1 ;  /* 0x0000000100007836 */ /* 0x000fca0000000000 */
[----:B------:R-:W-:-:S04]  /*ea20*/  ISETP.NE.AND P1, PT, R0, 0x19, PT ;  /* 0x000000190000780c */ /* 0x000fc80003f25270 */
[----:B------:R-:W-:Y:S02]  /*ea30*/  SEL R2, RZ, 0x1, P1 ;  /* 0x00000001ff027807 */ /* 0x000fe40000800000 */
[----:B------:R-:W-:Y:S02]  /*ea40*/  SEL R0, R0, RZ, P1 ;  /* 0x000000ff00007207 */ /* 0x000fe40000800000 */
[----:B------:R-:W-:Y:S01]  /*ea50*/  LOP3.LUT R2, R7, R2, RZ, 0x3c, !PT ;  /* 0x0000000207027212 */ /* 0x000fe200078e3cff */
[----:B-1----:R-:W-:Y:S06]  /*ea60*/  @!P0 BRA `(.L_x_307) ;  /* 0x0000000800ac8947 */ /* 0x002fec0003800000 */
.L_x_341:
[----:B------:R-:W-:Y:S01]  /*ea70*/  IMAD R3, R0, 0x8, R3 ;  /* 0x0000000800037824 */ /* 0x000fe200078e0203 */
[----:B------:R-:W-:-:S07]  /*ea80*/  SHF.L.U32 R0, R2, 0x1f, RZ ;  /* 0x0000001f02007819 */ /* 0x000fce00000006ff */
.L_x_308:
[----:B--2---:R2:W3:Y:S02]  /*ea90*/  SYNCS.PHASECHK.TRANS64.TRYWAIT P0, [R3+URZ], R0 ;  /* 0x00000000030075a7 */ /* 0x0044e4000800017f */
[----:B---3--:R-:W-:Y:S05]  /*eaa0*/  @!P0 NANOSLEEP.SYNCS 0x989680 ;  /* 0x009896800000895d */ /* 0x008fea0003900000 */
[----:B------:R-:W3:Y:S02]  /*eab0*/  @!P0 SYNCS.PHASECHK.TRANS64 P0, [R3+URZ], R0 ;  /* 0x00000000030085a7 */ /* 0x000ee4000800007f */
[----:B---3--:R-:W-:Y:S05]  /*eac0*/  @!P0 BRA `(.L_x_308) ;  /* 0xfffffffc00f08947 */ /* 0x008fea000383ffff */
.L_x_282:
[----:B------:R-:W-:Y:S05]  /*ead0*/  BSYNC B0 ;  /* 0x0000000000007941 */ /* 0x000fea0003800000 */
.L_x_281:
[----:B------:R-:W-:Y:S05]  /*eae0*/  EXIT ;  /* 0x000000000000794d */ /* 0x000fea0003800000 */
.L_x_16:
[----:B----4-:R-:W-:-:S04]  /*eaf0*/  IMAD.U32 R3, RZ, RZ, UR14 ;  /* 0x0000000eff037e24 */ /* 0x010fc8000f8e00ff */
[----:B------:R4:W0:Y:S03]  /*eb00*/  SYNCS.PHASECHK.TRANS64.TRYWAIT P0, [R3+URZ+-0x8], R0 ;  /* 0xfffff800030075a7 */ /* 0x000826000800017f */
[----:B0-----:R-:W-:Y:S05]  /*eb10*/  @!P0 NANOSLEEP.SYNCS 0x989680 ;  /* 0x009896800000895d */ /* 0x001fea0003900000 */
[----:B------:R-:W0:Y:S02]  /*eb20*/  @!P0 SYNCS.PHASECHK.TRANS64 P0, [R3+URZ+-0x8], R0 ;  /* 0xfffff800030085a7 */ /* 0x000e24000800007f */
[----:B0-----:R-:W-:Y:S05]  /*eb30*/  @!P0 BRA `(.L_x_16) ;  /* 0xfffffffc00ec8947 */ /* 0x001fea000383ffff */
[----:B------:R-:W-:Y:S05]  /*eb40*/  BRA `(.L_x_309) ;  /* 0xffffff2c00487947 */ /* 0x000fea000383ffff */
.L_x_21:
[----:B-1----:R-:W-:-:S04]  /*eb50*/  IMAD.U32 R3, RZ, RZ, UR20 ;  /* 0x00000014ff037e24 */ /* 0x002fc8000f8e00ff */
[----:B------:R1:W2:Y:S03]  /*eb60*/  SYNCS.PHASECHK.TRANS64.TRYWAIT P0, [R3+URZ], R0 ;  /* 0x00000000030075a7 */ /* 0x0002a6000800017f */
[----:B--2---:R-:W-:Y:S05]  /*eb70*/  @!P0 NANOSLEEP.SYNCS 0x989680 ;  /* 0x009896800000895d */ /* 0x004fea0003900000 */
[----:B------:R-:W2:Y:S02]  /*eb80*/  @!P0 SYNCS.PHASECHK.TRANS64 P0, [R3+URZ], R0 ;  /* 0x00000000030085a7 */ /* 0x000ea4000800007f */
[----:B--2---:R-:W-:Y:S05]  /*eb90*/  @!P0 BRA `(.L_x_21) ;  /* 0xfffffffc00ec8947 */ /* 0x004fea000383ffff */
[----:B------:R-:W-:Y:S05]  /*eba0*/  BRA `(.L_x_20) ;  /* 0xffffff3400407947 */ /* 0x000fea000383ffff */
.L_x_27:
[----:B-----5:R1:W-:Y:S02]  /*ebb0*/  STL [R1+0x18], R0 ;  /* 0x0000180001007387 */ /* 0x0203e40000100800 */
[----:B-1----:R-:W-:-:S04]  /*ebc0*/  IMAD.U32 R0, RZ, RZ, UR22 ;  /* 0x00000016ff007e24 */ /* 0x002fc8000f8e00ff */
[----:B------:R1:W2:Y:S03]  /*ebd0*/  SYNCS.PHASECHK.TRANS64.TRYWAIT P0, [R0+URZ], R227 ;  /* 0x000000e3000075a7 */ /* 0x0002a6000800017f */
[----:B--2---:R-:W-:Y:S05]  /*ebe0*/  @!P0 NANOSLEEP.SYNCS 0x989680 ;  /* 0x009896800000895d */ /* 0x004fea0003900000 */
[----:B------:R1:W2:Y:S02]  /*ebf0*/  @!P0 SYNCS.PHASECHK.TRANS64 P0, [R0+URZ], R227 ;  /* 0x000000e3000085a7 */ /* 0x0002a4000800007f */
[----:B-1----:R1:W5:Y:S02]  /*ec00*/  LDL.LU R0, [R1+0x18] ;  /* 0x0000180001007983 */ /* 0x0023640000300800 */
[----:B-12---:R-:W-:Y:S05]  /*ec10*/  @!P0 BRA `(.L_x_27) ;  /* 0xfffffffc00e48947 */ /* 0x006fea000383ffff */
[----:B------:R-:W-:Y:S05]  /*ec20*/  BRA `(.L_x_26) ;  /* 0xffffff4000dc7947 */ /* 0x000fea000383ffff */
.L_x_35:
[----:B-1----:R-:W-:-:S04]  /*ec30*/  IMAD.U32 R25, RZ, RZ, UR14 ;  /* 0x0000000eff197e24 */ /* 0x002fc8000f8e00ff */
[----:B------:R1:W2:Y:S03]  /*ec40*/  SYNCS.PHASECHK.TRANS64.TRYWAIT P0, [R25+URZ+0x8], R24 ;  /* 0x00000818190075a7 */ /* 0x0002a6000800017f */
[----:B--2---:R-:W-:Y:S05]  /*ec50*/  @!P0 NANOSLEEP.SYNCS 0x989680 ;  /* 0x009896800000895d */ /* 0x004fea0003900000 */
[----:B------:R-:W2:Y:S02]  /*ec60*/  @!P0 SYNCS.PHASECHK.TRANS64 P0, [R25+URZ+0x8], R24 ;  /* 0x00000818190085a7 */ /* 0x000ea4000800007f */
[----:B--2---:R-:W-:Y:S05]  /*ec70*/  @!P0 BRA `(.L_x_35) ;  /* 0xfffffffc00ec8947 */ /* 0x004fea000383ffff */
[----:B------:R-:W-:Y:S05]  /*ec80*/  BRA `(.L_x_310) ;  /* 0xffffff5800347947 */ /* 0x000fea000383ffff */
.L_x_268:
[----:B------:R-:W-:Y:S01]  /*ec90*/  BSSY B1, `(.L_x_311) ;  /* 0x0000006000017945 */ /* 0x000fe20003800000 */
[----:B------:R-:W-:-:S07]  /*eca0*/  IMAD.MOV.U32 R2, RZ, RZ, -0x1 ;  /* 0xffffffffff027424 */ /* 0x000fce00078e00ff */
[----:B------:R-:W-:Y:S05]  /*ecb0*/  WARPSYNC.COLLECTIVE R2, `(.L_x_312) ;  /* 0x00000000020c7348 */ /* 0x000fea0003c00000 */
[----:B------:R-:W-:Y:S02]  /*ecc0*/  ELECT P1, UR62, PT ;  /* 0x00000000003e782f */ /* 0x000fe40003820000 */
[----:B------:R-:W-:Y:S01]  /*ecd0*/  MOV R2, UR62 ;  /* 0x0000003e00027c02 */ /* 0x000fe20008000f00 */
[----:B------:R-:W-:Y:S10]  /*ece0*/  ENDCOLLECTIVE ;  /* 0x000000000000791b */ /* 0x000ff40003800000 */
.L_x_312:
[----:B------:R-:W-:Y:S05]  /*ecf0*/  BSYNC B1 ;  /* 0x0000000000017941 */ /* 0x000fea0003800000 */
.L_x_311:
[----:B------:R-:W-:Y:S05]  /*ed00*/  BRA `(.L_x_313) ;  /* 0xffffffe000d47947 */ /* 0x000fea000383ffff */
.L_x_271:
[----:B-1----:R1:W2:Y:S02]  /*ed10*/  SYNCS.PHASECHK.TRANS64.TRYWAIT P1, [R11+URZ+0xc8], R4 ;  /* 0x0000c8040b0075a7 */ /* 0x0022a4000802017f */
[----:B--2---:R-:W-:Y:S05]  /*ed20*/  @!P1 NANOSLEEP.SYNCS 0x989680 ;  /* 0x009896800000995d */ /* 0x004fea0003900000 */
[----:B------:R-:W2:Y:S02]  /*ed30*/  @!P1 SYNCS.PHASECHK.TRANS64 P1, [R11+URZ+0xc8], R4 ;  /* 0x0000c8040b0095a7 */ /* 0x000ea4000802007f */
[----:B--2---:R-:W-:Y:S05]  /*ed40*/  @!P1 BRA `(.L_x_271) ;  /* 0xfffffffc00f09947 */ /* 0x004fea000383ffff */
[----:B------:R-:W-:Y:S05]  /*ed50*/  BRA `(.L_x_314) ;  /* 0xffffffe400107947 */ /* 0x000fea000383ffff */
.L_x_280:
[----:B------:R-:W-:Y:S01]  /*ed60*/  BSSY B0, `(.L_x_315) ;  /* 0x0000006000007945 */ /* 0x000fe20003800000 */
[----:B------:R-:W-:-:S07]  /*ed70*/  IMAD.MOV.U32 R2, RZ, RZ, -0x1 ;  /* 0xffffffffff027424 */ /* 0x000fce00078e00ff */
[----:B01----:R-:W-:Y:S05]  /*ed80*/  WARPSYNC.COLLECTIVE R2, `(.L_x_316) ;  /* 0x00000000020c7348 */ /* 0x003fea0003c00000 */
[----:B------:R-:W-:Y:S02]  /*ed90*/  ELECT P1, UR62, PT ;  /* 0x00000000003e782f */ /* 0x000fe40003820000 */
[----:B------:R-:W-:Y:S01]  /*eda0*/  MOV R2, UR62 ;  /* 0x0000003e00027c02 */ /* 0x000fe20008000f00 */
[----:B01----:R-:W-:Y:S10]  /*edb0*/  ENDCOLLECTIVE ;  /* 0x000000000000791b */ /* 0x003ff40003800000 */
.L_x_316:
[----:B------:R-:W-:Y:S05]  /*edc0*/  BSYNC B0 ;  /* 0x0000000000007941 */ /* 0x000fea0003800000 */
.L_x_315:
[----:B------:R-:W-:Y:S01]  /*edd0*/  PLOP3.LUT P0, PT, P1, PT, PT, 0x80, 0x0 ;  /* 0x000000000000781c */ /* 0x000fe20000f0f070 */
[----:B------:R-:W-:-:S12]  /*ede0*/  BRA `(.L_x_317) ;  /* 0xffffffec00947947 */ /* 0x000fd8000383ffff */
.L_x_284:
[----:B0-----:R0:W1:Y:S02]  /*edf0*/  SYNCS.PHASECHK.TRANS64.TRYWAIT P0, [R7+URZ], R2 ;  /* 0x00000002070075a7 */ /* 0x001064000800017f */
[----:B-1----:R-:W-:Y:S05]  /*ee00*/  @!P0 NANOSLEEP.SYNCS 0x989680 ;  /* 0x009896800000895d */ /* 0x002fea0003900000 */
[----:B------:R-:W1:Y:S02]  /*ee10*/  @!P0 SYNCS.PHASECHK.TRANS64 P0, [R7+URZ], R2 ;  /* 0x00000002070085a7 */ /* 0x000e64000800007f */
[----:B-1----:R-:W-:Y:S05]  /*ee20*/  @!P0 BRA `(.L_x_284) ;  /* 0xfffffffc00f08947 */ /* 0x002fea000383ffff */
[----:B------:R-:W-:Y:S05]  /*ee30*/  BRA `(.L_x_318) ;  /* 0xffffffec00d87947 */ /* 0x000fea000383ffff */
.L_x_285:
[----:B0-----:R0:W1:Y:S02]  /*ee40*/  SYNCS.PHASECHK.TRANS64.TRYWAIT P0, [R9+URZ], R4 ;  /* 0x00000004090075a7 */ /* 0x001064000800017f */
[----:B-1----:R-:W-:Y:S05]  /*ee50*/  @!P0 NANOSLEEP.SYNCS 0x989680 ;  /* 0x009896800000895d */ /* 0x002fea0003900000 */
[----:B------:R-:W1:Y:S02]  /*ee60*/  @!P0 SYNCS.PHASECHK.TRANS64 P0, [R9+URZ], R4 ;  /* 0x00000004090085a7 */ /* 0x000e64000800007f */
[----:B-1----:R-:W-:Y:S05]  /*ee70*/  @!P0 BRA `(.L_x_285) ;  /* 0xfffffffc00f08947 */ /* 0x002fea000383ffff */
[----:B------:R-:W-:Y:S05]  /*ee80*/  BRA `(.L_x_319) ;  /* 0xffffffec00e87947 */ /* 0x000fea000383ffff */
.L_x_286:
[----:B0-----:R0:W1:Y:S02]  /*ee90*/  SYNCS.PHASECHK.TRANS64.TRYWAIT P0, [R6+URZ], R5 ;  /* 0x00000005060075a7 */ /* 0x001064000800017f */
[----:B-1----:R-:W-:Y:S05]  /*eea0*/  @!P0 NANOSLEEP.SYNCS 0x989680 ;  /* 0x009896800000895d */ /* 0x002fea0003900000 */
[----:B------:R-:W1:Y:S02]  /*eeb0*/  @!P0 SYNCS.PHASECHK.TRANS64 P0, [R6+URZ], R5 ;  /* 0x00000005060085a7 */ /* 0x000e64000800007f */
[----:B-1----:R-:W-:Y:S05]  /*eec0*/  @!P0 BRA `(.L_x_286) ;  /* 0xfffffffc00f08947 */ /* 0x002fea000383ffff */
[----:B------:R-:W-:Y:S05]  /*eed0*/  BRA `(.L_x_320) ;  /* 0xffffffec00f87947 */ /* 0x000fea000383ffff */
.L_x_287:
[----:B0-----:R0:W1:Y:S02]  /*eee0*/  SYNCS.PHASECHK.TRANS64.TRYWAIT P0, [R9+URZ], R4 ;  /* 0x00000004090075a7 */ /* 0x001064000800017f */
[----:B-1----:R-:W-:Y:S05]  /*eef0*/  @!P0 NANOSLEEP.SYNCS 0x989680 ;  /* 0x009896800000895d */ /* 0x002fea0003900000 */
[----:B------:R-:W1:Y:S02]  /*ef00*/  @!P0 SYNCS.PHASECHK.TRANS64 P0, [R9+URZ], R4 ;  /* 0x00000004090085a7 */ /* 0x000e64000800007f */
[----:B-1----:R-:W-:Y:S05]  /*ef10*/  @!P0 BRA `(.L_x_287) ;  /* 0xfffffffc00f08947 */ /* 0x002fea000383ffff */
[----:B------:R-:W-:Y:S05]  /*ef20*/  BRA `(.L_x_321) ;  /* 0xfffffff000087947 */ /* 0x000fea000383ffff */
.L_x_288:
[----:B0-----:R0:W1:Y:S02]  /*ef30*/  SYNCS.PHASECHK.TRANS64.TRYWAIT P0, [R6+URZ], R5 ;  /* 0x00000005060075a7 */ /* 0x001064000800017f */
[----:B-1----:R-:W-:Y:S05]  /*ef40*/  @!P0 NANOSLEEP.SYNCS 0x989680 ;  /* 0x009896800000895d */ /* 0x002fea0003900000 */
[----:B------:R-:W1:Y:S02]  /*ef50*/  @!P0 SYNCS.PHASECHK.TRANS64 P0, [R6+URZ], R5 ;  /* 0x00000005060085a7 */ /* 0x000e64000800007f */
[----:B-1----:R-:W-:Y:S05]  /*ef60*/  @!P0 BRA `(.L_x_288) ;  /* 0xfffffffc00f08947 */ /* 0x002fea000383ffff */
[----:B------:R-:W-:Y:S05]  /*ef70*/  BRA `(.L_x_322) ;  /* 0xfffffff000187947 */ /* 0x000fea000383ffff */
.L_x_289:
[----:B0-----:R0:W1:Y:S02]  /*ef80*/  SYNCS.PHASECHK.TRANS64.TRYWAIT P0, [R9+URZ], R4 ;  /* 0x00000004090075a7 */ /* 0x001064000800017f */
[----:B-1----:R-:W-:Y:S05]  /*ef90*/  @!P0 NANOSLEEP.SYNCS 0x989680 ;  /* 0x009896800000895d */ /* 0x002fea0003900000 */
[----:B------:R-:W1:Y:S02]  /*efa0*/  @!P0 SYNCS.PHASECHK.TRANS64 P0, [R9+URZ], R4 ;  /* 0x00000004090085a7 */ /* 0x000e64000800007f */
[----:B-1----:R-:W-:Y:S05]  /*efb0*/  @!P0 BRA `(.L_x_289) ;  /* 0xfffffffc00f08947 */ /* 0x002fea000383ffff */
[----:B------:R-:W-:Y:S05]  /*efc0*/  BRA `(.L_x_323) ;  /* 0xfffffff000287947 */ /* 0x000fea000383ffff */
.L_x_290:
[----:B0-----:R0:W1:Y:S02]  /*efd0*/  SYNCS.PHASECHK.TRANS64.TRYWAIT P0, [R6+URZ], R5 ;  /* 0x00000005060075a7 */ /* 0x001064000800017f */
[----:B-1----:R-:W-:Y:S05]  /*efe0*/  @!P0 NANOSLEEP.SYNCS 0x989680 ;  /* 0x009896800000895d */ /* 0x002fea0003900000 */
[----:B------:R-:W1:Y:S02]  /*eff0*/  @!P0 SYNCS.PHASECHK.TRANS64 P0, [R6+URZ], R5 ;  /* 0x00000005060085a7 */ /* 0x000e64000800007f */
[----:B-1----:R-:W-:Y:S05]  /*f000*/  @!P0 BRA `(.L_x_290) ;  /* 0xfffffffc00f08947 */ /* 0x002fea000383ffff */
[----:B------:R-:W-:Y:S05]  /*f010*/  BRA `(.L_x_324) ;  /* 0xfffffff000387947 */ /* 0x000fea000383ffff */
.L_x_291:
[----:B0-----:R0:W1:Y:S02]  /*f020*/  SYNCS.PHASECHK.TRANS64.TRYWAIT P0, [R9+URZ], R4 ;  /* 0x00000004090075a7 */ /* 0x001064000800017f */
[----:B-1----:R-:W-:Y:S05]  /*f030*/  @!P0 NANOSLEEP.SYNCS 0x989680 ;  /* 0x009896800000895d */ /* 0x002fea0003900000 */
[----:B------:R-:W1:Y:S02]  /*f040*/  @!P0 SYNCS.PHASECHK.TRANS64 P0, [R9+URZ], R4 ;  /* 0x00000004090085a7 */ /* 0x000e64000800007f */
[----:B-1----:R-:W-:Y:S05]  /*f050*/  @!P0 BRA `(.L_x_291) ;  /* 0xfffffffc00f08947 */ /* 0x002fea000383ffff */
[----:B------:R-:W-:Y:S05]  /*f060*/  BRA `(.L_x_325) ;  /* 0xfffffff000487947 */ /* 0x000fea000383ffff */
.L_x_292:
[----:B0-----:R0:W1:Y:S02]  /*f070*/  SYNCS.PHASECHK.TRANS64.TRYWAIT P0, [R6+URZ], R5 ;  /* 0x00000005060075a7 */ /* 0x001064000800017f */
[----:B-1----:R-:W-:Y:S05]  /*f080*/  @!P0 NANOSLEEP.SYNCS 0x989680 ;  /* 0x009896800000895d */ /* 0x002fea0003900000 */
[----:B------:R-:W1:Y:S02]  /*f090*/  @!P0 SYNCS.PHASECHK.TRANS64 P0, [R6+URZ], R5 ;  /* 0x00000005060085a7 */ /* 0x000e64000800007f */
[----:B-1----:R-:W-:Y:S05]  /*f0a0*/  @!P0 BRA `(.L_x_292) ;  /* 0xfffffffc00f08947 */ /* 0x002fea000383ffff */
[----:B------:R-:W-:Y:S05]  /*f0b0*/  BRA `(.L_x_326) ;  /* 0xfffffff000587947 */ /* 0x000fea000383ffff */
.L_x_293:
[----:B0-----:R0:W1:Y:S02]  /*f0c0*/  SYNCS.PHASECHK.TRANS64.TRYWAIT P0, [R9+URZ], R4 ;  /* 0x00000004090075a7 */ /* 0x001064000800017f */
[----:B-1----:R-:W-:Y:S05]  /*f0d0*/  @!P0 NANOSLEEP.SYNCS 0x989680 ;  /* 0x009896800000895d */ /* 0x002fea0003900000 */
[----:B------:R-:W1:Y:S02]  /*f0e0*/  @!P0 SYNCS.PHASECHK.TRANS64 P0, [R9+URZ], R4 ;  /* 0x00000004090085a7 */ /* 0x000e64000800007f */
[----:B-1----:R-:W-:Y:S05]  /*f0f0*/  @!P0 BRA `(.L_x_293) ;  /* 0xfffffffc00f08947 */ /* 0x002fea000383ffff */
[----:B------:R-:W-:Y:S05]  /*f100*/  BRA `(.L_x_327) ;  /* 0xfffffff000687947 */ /* 0x000fea000383ffff */
.L_x_294:
[----:B0-----:R0:W1:Y:S02]  /*f110*/  SYNCS.PHASECHK.TRANS64.TRYWAIT P0, [R6+URZ], R5 ;  /* 0x00000005060075a7 */ /* 0x001064000800017f */
[----:B-1----:R-:W-:Y:S05]  /*f120*/  @!P0 NANOSLEEP.SYNCS 0x989680 ;  /* 0x009896800000895d */ /* 0x002fea0003900000 */
[----:B------:R-:W1:Y:S02]  /*f130*/  @!P0 SYNCS.PHASECHK.TRANS64 P0, [R6+URZ], R5 ;  /* 0x00000005060085a7 */ /* 0x000e64000800007f */
[----:B-1----:R-:W-:Y:S05]  /*f140*/  @!P0 BRA `(.L_x_294) ;  /* 0xfffffffc00f08947 */ /* 0x002fea000383ffff */
[----:B------:R-:W-:Y:S05]  /*f150*/  BRA `(.L_x_328) ;  /* 0xfffffff000787947 */ /* 0x000fea000383ffff */
.L_x_295:
[----:B0-----:R0:W1:Y:S02]  /*f160*/  SYNCS.PHASECHK.TRANS64.TRYWAIT P0, [R9+URZ], R4 ;  /* 0x00000004090075a7 */ /* 0x001064000800017f */
[----:B-1----:R-:W-:Y:S05]  /*f170*/  @!P0 NANOSLEEP.SYNCS 0x989680 ;  /* 0x009896800000895d */ /* 0x002fea0003900000 */
[----:B------:R-:W1:Y:S02]  /*f180*/  @!P0 SYNCS.PHASECHK.TRANS64 P0, [R9+URZ], R4 ;  /* 0x00000004090085a7 */ /* 0x000e64000800007f */
[----:B-1----:R-:W-:Y:S05]  /*f190*/  @!P0 BRA `(.L_x_295) ;  /* 0xfffffffc00f08947 */ /* 0x002fea000383ffff */
[----:B------:R-:W-:Y:S05]  /*f1a0*/  BRA `(.L_x_329) ;  /* 0xfffffff000887947 */ /* 0x000fea000383ffff */
.L_x_296:
[----:B0-----:R0:W1:Y:S02]  /*f1b0*/  SYNCS.PHASECHK.TRANS64.TRYWAIT P0, [R6+URZ], R5 ;  /* 0x00000005060075a7 */ /* 0x001064000800017f */
[----:B-1----:R-:W-:Y:S05]  /*f1c0*/  @!P0 NANOSLEEP.SYNCS 0x989680 ;  /* 0x009896800000895d */ /* 0x002fea0003900000 */
[----:B------:R-:W1:Y:S02]  /*f1d0*/  @!P0 SYNCS.PHASECHK.TRANS64 P0, [R6+URZ], R5 ;  /* 0x00000005060085a7 */ /* 0x000e64000800007f */
[----:B-1----:R-:W-:Y:S05]  /*f1e0*/  @!P0 BRA `(.L_x_296) ;  /* 0xfffffffc00f08947 */ /* 0x002fea000383ffff */
[----:B------:R-:W-:Y:S05]  /*f1f0*/  BRA `(.L_x_330) ;  /* 0xfffffff000987947 */ /* 0x000fea000383ffff */
.L_x_297:
[----:B0-----:R0:W1:Y:S02]  /*f200*/  SYNCS.PHASECHK.TRANS64.TRYWAIT P0, [R9+URZ], R4 ;  /* 0x00000004090075a7 */ /* 0x001064000800017f */
[----:B-1----:R-:W-:Y:S05]  /*f210*/  @!P0 NANOSLEEP.SYNCS 0x989680 ;  /* 0x009896800000895d */ /* 0x002fea0003900000 */
[----:B------:R-:W1:Y:S02]  /*f220*/  @!P0 SYNCS.PHASECHK.TRANS64 P0, [R9+URZ], R4 ;  /* 0x00000004090085a7 */ /* 0x000e64000800007f */
[----:B-1----:R-:W-:Y:S05]  /*f230*/  @!P0 BRA `(.L_x_297) ;  /* 0xfffffffc00f08947 */ /* 0x002fea000383ffff */
[----:B------:R-:W-:Y:S05]  /*f240*/  BRA `(.L_x_331) ;  /* 0xfffffff000a87947 */ /* 0x000fea000383ffff */
.L_x_298:
[----:B0-----:R0:W1:Y:S02]  /*f250*/  SYNCS.PHASECHK.TRANS64.TRYWAIT P0, [R6+URZ], R5 ;  /* 0x00000005060075a7 */ /* 0x001064000800017f */
[----:B-1----:R-:W-:Y:S05]  /*f260*/  @!P0 NANOSLEEP.SYNCS 0x989680 ;  /* 0x009896800000895d */ /* 0x002fea0003900000 */
[----:B------:R-:W1:Y:S02]  /*f270*/  @!P0 SYNCS.PHASECHK.TRANS64 P0, [R6+URZ], R5 ;  /* 0x00000005060085a7 */ /* 0x000e64000800007f */
[----:B-1----:R-:W-:Y:S05]  /*f280*/  @!P0 BRA `(.L_x_298) ;  /* 0xfffffffc00f08947 */ /* 0x002fea000383ffff */
[----:B------:R-:W-:Y:S05]  /*f290*/  BRA `(.L_x_332) ;  /* 0xfffffff000b87947 */ /* 0x000fea000383ffff */
.L_x_299:
[----:B0-----:R0:W1:Y:S02]  /*f2a0*/  SYNCS.PHASECHK.TRANS64.TRYWAIT P0, [R9+URZ], R4 ;  /* 0x00000004090075a7 */ /* 0x001064000800017f */
[----:B-1----:R-:W-:Y:S05]  /*f2b0*/  @!P0 NANOSLEEP.SYNCS 0x989680 ;  /* 0x009896800000895d */ /* 0x002fea0003900000 */
[----:B------:R-:W1:Y:S02]  /*f2c0*/  @!P0 SYNCS.PHASECHK.TRANS64 P0, [R9+URZ], R4 ;  /* 0x00000004090085a7 */ /* 0x000e64000800007f */
[----:B-1----:R-:W-:Y:S05]  /*f2d0*/  @!P0 BRA `(.L_x_299) ;  /* 0xfffffffc00f08947 */ /* 0x002fea000383ffff */
[----:B------:R-:W-:Y:S05]  /*f2e0*/  BRA `(.L_x_333) ;  /* 0xfffffff000c87947 */ /* 0x000fea000383ffff */
.L_x_300:
[----:B0-----:R0:W1:Y:S02]  /*f2f0*/  SYNCS.PHASECHK.TRANS64.TRYWAIT P0, [R6+URZ], R5 ;  /* 0x00000005060075a7 */ /* 0x001064000800017f */
[----:B-1----:R-:W-:Y:S05]  /*f300*/  @!P0 NANOSLEEP.SYNCS 0x989680 ;  /* 0x009896800000895d */ /* 0x002fea0003900000 */
[----:B------:R-:W1:Y:S02]  /*f310*/  @!P0 SYNCS.PHASECHK.TRANS64 P0, [R6+URZ], R5 ;  /* 0x00000005060085a7 */ /* 0x000e64000800007f */
[----:B-1----:R-:W-:Y:S05]  /*f320*/  @!P0 BRA `(.L_x_300) ;  /* 0xfffffffc00f08947 */ /* 0x002fea000383ffff */
[----:B------:R-:W-:Y:S05]  /*f330*/  BRA `(.L_x_334) ;  /* 0xfffffff000d87947 */ /* 0x000fea000383ffff */
.L_x_301:
[----:B0-----:R0:W1:Y:S02]  /*f340*/  SYNCS.PHASECHK.TRANS64.TRYWAIT P0, [R9+URZ], R4 ;  /* 0x00000004090075a7 */ /* 0x001064000800017f */
[----:B-1----:R-:W-:Y:S05]  /*f350*/  @!P0 NANOSLEEP.SYNCS 0x989680 ;  /* 0x009896800000895d */ /* 0x002fea0003900000 */
[----:B------:R-:W1:Y:S02]  /*f360*/  @!P0 SYNCS.PHASECHK.TRANS64 P0, [R9+URZ], R4 ;  /* 0x00000004090085a7 */ /* 0x000e64000800007f */
[----:B-1----:R-:W-:Y:S05]  /*f370*/  @!P0 BRA `(.L_x_301) ;  /* 0xfffffffc00f08947 */ /* 0x002fea000383ffff */
[----:B------:R-:W-:Y:S05]  /*f380*/  BRA `(.L_x_335) ;  /* 0xfffffff000e87947 */ /* 0x000fea000383ffff */
.L_x_302:
[----:B0-----:R0:W1:Y:S02]  /*f390*/  SYNCS.PHASECHK.TRANS64.TRYWAIT P0, [R6+URZ], R5 ;  /* 0x00000005060075a7 */ /* 0x001064000800017f */
[----:B-1----:R-:W-:Y:S05]  /*f3a0*/  @!P0 NANOSLEEP.SYNCS 0x989680 ;  /* 0x009896800000895d */ /* 0x002fea0003900000 */
[----:B------:R-:W1:Y:S02]  /*f3b0*/  @!P0 SYNCS.PHASECHK.TRANS64 P0, [R6+URZ], R5 ;  /* 0x00000005060085a7 */ /* 0x000e64000800007f */
[----:B-1----:R-:W-:Y:S05]  /*f3c0*/  @!P0 BRA `(.L_x_302) ;  /* 0xfffffffc00f08947 */ /* 0x002fea000383ffff */
[----:B------:R-:W-:Y:S05]  /*f3d0*/  BRA `(.L_x_336) ;  /* 0xfffffff000f87947 */ /* 0x000fea000383ffff */
.L_x_303:
[----:B0-----:R0:W1:Y:S02]  /*f3e0*/  SYNCS.PHASECHK.TRANS64.TRYWAIT P0, [R9+URZ], R4 ;  /* 0x00000004090075a7 */ /* 0x001064000800017f */
[----:B-1----:R-:W-:Y:S05]  /*f3f0*/  @!P0 NANOSLEEP.SYNCS 0x989680 ;  /* 0x009896800000895d */ /* 0x002fea0003900000 */
[----:B------:R-:W1:Y:S02]  /*f400*/  @!P0 SYNCS.PHASECHK.TRANS64 P0, [R9+URZ], R4 ;  /* 0x00000004090085a7 */ /* 0x000e64000800007f */
[----:B-1----:R-:W-:Y:S05]  /*f410*/  @!P0 BRA `(.L_x_303) ;  /* 0xfffffffc00f08947 */ /* 0x002fea000383ffff */
[----:B------:R-:W-:Y:S05]  /*f420*/  BRA `(.L_x_337) ;  /* 0xfffffff400087947 */ /* 0x000fea000383ffff */
.L_x_304:
[----:B0-----:R0:W1:Y:S02]  /*f430*/  SYNCS.PHASECHK.TRANS64.TRYWAIT P0, [R6+URZ], R5 ;  /* 0x00000005060075a7 */ /* 0x001064000800017f */
[----:B-1----:R-:W-:Y:S05]  /*f440*/  @!P0 NANOSLEEP.SYNCS 0x989680 ;  /* 0x009896800000895d */ /* 0x002fea0003900000 */
[----:B------:R-:W1:Y:S02]  /*f450*/  @!P0 SYNCS.PHASECHK.TRANS64 P0, [R6+URZ], R5 ;  /* 0x00000005060085a7 */ /* 0x000e64000800007f */
[----:B-1----:R-:W-:Y:S05]  /*f460*/  @!P0 BRA `(.L_x_304) ;  /* 0xfffffffc00f08947 */ /* 0x002fea000383ffff */
[----:B------:R-:W-:Y:S05]  /*f470*/  BRA `(.L_x_338) ;  /* 0xfffffff400187947 */ /* 0x000fea000383ffff */
.L_x_305:
[----:B0-----:R0:W1:Y:S02]  /*f480*/  SYNCS.PHASECHK.TRANS64.TRYWAIT P0, [R9+URZ], R4 ;  /* 0x00000004090075a7 */ /* 0x001064000800017f */
[----:B-1----:R-:W-:Y:S05]  /*f490*/  @!P0 NANOSLEEP.SYNCS 0x989680 ;  /* 0x009896800000895d */ /* 0x002fea0003900000 */
[----:B------:R-:W1:Y:S02]  /*f4a0*/  @!P0 SYNCS.PHASECHK.TRANS64 P0, [R9+URZ], R4 ;  /* 0x00000004090085a7 */ /* 0x000e64000800007f */
[----:B-1----:R-:W-:Y:S05]  /*f4b0*/  @!P0 BRA `(.L_x_305) ;  /* 0xfffffffc00f08947 */ /* 0x002fea000383ffff */
[----:B------:R-:W-:Y:S05]  /*f4c0*/  BRA `(.L_x_339) ;  /* 0xfffffff400287947 */ /* 0x000fea000383ffff */
.L_x_306:
[----:B0-----:R0:W1:Y:S02]  /*f4d0*/  SYNCS.PHASECHK.TRANS64.TRYWAIT P0, [R6+URZ], R5 ;  /* 0x00000005060075a7 */ /* 0x001064000800017f */
[----:B-1----:R-:W-:Y:S05]  /*f4e0*/  @!P0 NANOSLEEP.SYNCS 0x989680 ;  /* 0x009896800000895d */ /* 0x002fea0003900000 */
[----:B------:R-:W1:Y:S02]  /*f4f0*/  @!P0 SYNCS.PHASECHK.TRANS64 P0, [R6+URZ], R5 ;  /* 0x00000005060085a7 */ /* 0x000e64000800007f */
[----:B-1----:R-:W-:Y:S05]  /*f500*/  @!P0 BRA `(.L_x_306) ;  /* 0xfffffffc00f08947 */ /* 0x002fea000383ffff */
[----:B------:R-:W-:Y:S05]  /*f510*/  BRA `(.L_x_340) ;  /* 0xfffffff400387947 */ /* 0x000fea000383ffff */
.L_x_307:
[----:B-1----:R1:W2:Y:S02]  /*f520*/  SYNCS.PHASECHK.TRANS64.TRYWAIT P0, [R9+URZ], R4 ;  /* 0x00000004090075a7 */ /* 0x0022a4000800017f */
[----:B--2---:R-:W-:Y:S05]  /*f530*/  @!P0 NANOSLEEP.SYNCS 0x989680 ;  /* 0x009896800000895d */ /* 0x004fea0003900000 */
[----:B------:R-:W2:Y:S02]  /*f540*/  @!P0 SYNCS.PHASECHK.TRANS64 P0, [R9+URZ], R4 ;  /* 0x00000004090085a7 */ /* 0x000ea4000800007f */
[----:B--2---:R-:W-:Y:S05]  /*f550*/  @!P0 BRA `(.L_x_307) ;  /* 0xfffffffc00f08947 */ /* 0x004fea000383ffff */
[----:B------:R-:W-:Y:S05]  /*f560*/  BRA `(.L_x_341) ;  /* 0xfffffff400407947 */ /* 0x000fea000383ffff */
.L_x_342:
[----:B------:R-:W-:-:S00]  /*f570*/  BRA `(.L_x_342) ;  /* 0xfffffffc00fc7947 */ /* 0x000fc0000383ffff */
[----:B------:R-:W-:-:S00]  /*f580*/  NOP ;  /* 0x0000000000007918 */ /* 0x000fc00000000000 */
[----:B------:R-:W-:-:S00]  /*f590*/  NOP ;  /* 0x0000000000007918 */ /* 0x000fc00000000000 */
[----:B------:R-:W-:-:S00]  /*f5a0*/  NOP ;  /* 0x0000000000007918 */ /* 0x000fc00000000000 */
[----:B------:R-:W-:-:S00]  /*f5b0*/  NOP ;  /* 0x0000000000007918 */ /* 0x000fc00000000000 */
[----:B------:R-:W-:-:S00]  /*f5c0*/  NOP ;  /* 0x0000000000007918 */ /* 0x000fc00000000000 */
[----:B------:R-:W-:-:S00]  /*f5d0*/  NOP ;  /* 0x0000000000007918 */ /* 0x000fc00000000000 */
[----:B------:R-:W-:-:S00]  /*f5e0*/  NOP ;  /* 0x0000000000007918 */ /* 0x000fc00000000000 */
[----:B------:R-:W-:-:S00]  /*f5f0*/  NOP ;  /* 0x0000000000007918 */ /* 0x000fc00000000000 */
.L_x_343:


//--------------------- .nv.shared._ZN7cutlass13device_kernelINS_4gemm6kernel13GemmUniversalIN4cute5tupleIJiiiiEEENS1_10collective13CollectiveMmaINS1_37MainloopSm90TmaGmmaWarpSpecializedFP8ILi25ENS5_IJNS4_1CILi1EEESB_SB_EEENS1_32KernelTmaWarpSpecializedPingpongEEENS5_IJNSA_ILi64EEENSA_ILi224EEENSA_ILi32EEEEEENS_12float_e4m3_tENS5_IJlSB_lEEESJ_SK_NS4_8TiledMMAINS4_8MMA_AtomIJNS4_4SM904GMMA30MMA_64x32x32_F32E4M3E4M3_SS_TNILNSO_7ScaleInE1ELSQ_1EEEEEENS4_6LayoutISC_NS5_IJNSA_ILi0EEESU_SU_EEEEENS5_IJNS4_10UnderscoreESX_SX_EEEEENS4_13SM90_TMA_LOADENS4_14ComposedLayoutINS4_7SwizzleILi1ELi4ELi3EEENS4_18smem_ptr_flag_bitsILi8EEENST_INS5_IJNSA_ILi8EEESH_EEENS5_IJSH_SB_EEEEEEEvNS4_8identityES10_S1A_vS1B_EENS_8epilogue10collective6detail29Sm90TmaWarpSpecializedAdapterINS1E_15DefaultEpilogueISJ_SK_SK_NS1D_6thread17LinearCombinationISJ_Li1EffLNS1I_9ScaleType4KindE0ELNS_15FloatRoundStyleE2ESJ_EENS1_15EpilogueDefaultEEEEEvvEEEEvNT_6ParamsE --------------------------
	.section	.nv.shared._ZN7cutlass13device_kernelINS_4gemm6kernel13GemmUniversalIN4cute5tupleIJiiiiEEENS1_10collective13CollectiveMmaINS1_37MainloopSm90TmaGmmaWarpSpecializedFP8ILi25ENS5_IJNS4_1CILi1EEESB_SB_EEENS1_32KernelTmaWarpSpecializedPingpongEEENS5_IJNSA_ILi64EEENSA_ILi224EEENSA_ILi32EEEEEENS_12float_e4m3_tENS5_IJlSB_lEEESJ_SK_NS4_8TiledMMAINS4_8MMA_AtomIJNS4_4SM904GMMA30MMA_64x32x32_F32E4M3E4M3_SS_TNILNSO_7ScaleInE1ELSQ_1EEEEEENS4_6LayoutISC_NS5_IJNSA_ILi0EEESU_SU_EEEEENS5_IJNS4_10UnderscoreESX_SX_EEEEENS4_13SM90_TMA_LOADENS4_14ComposedLayoutINS4_7SwizzleILi1ELi4ELi3EEENS4_18smem_ptr_flag_bitsILi8EEENST_INS5_IJNSA_ILi8EEESH_EEENS5_IJSH_SB_EEEEEEEvNS4_8identityES10_S1A_vS1B_EENS_8epilogue10collective6detail29Sm90TmaWarpSpecializedAdapterINS1E_15DefaultEpilogueISJ_SK_SK_NS1D_6thread17LinearCombinationISJ_Li1EffLNS1I_9ScaleType4KindE0ELNS_15FloatRoundStyleE2ESJ_EENS1_15EpilogueDefaultEEEEEvvEEEEvNT_6ParamsE,"aw",@nobits
	.sectionflags	@""
	.align	16
	.zero		1024


//--------------------- .nv.shared.reserved.0     --------------------------
	.section	.nv.shared.reserved.0,"aw",@nobits
	.weak		__nv_reservedSMEM_offset_0_alias
	.size		__nv_reservedSMEM_offset_0_alias, 0, 0
	.other		__nv_reservedSMEM_offset_0_alias,@"STO_CUDA_RESERVED_SHARED STV_DEFAULT"
__nv_reservedSMEM_offset_0_alias:
	.zero		0


//--------------------- .nv.global                --------------------------
	.section	.nv.global,"aw",@nobits
.nv.global:
	.type		_ZN40_INTERNAL_d941638f_4_k_cu_9db39960_157494cute1_E,@object
	.size		_ZN40_INTERNAL_d941638f_4_k_cu_9db39960_157494cute1_E,(_ZN40_INTERNAL_d941638f_4_k_cu_9db39960_157494cuda3std3__45__cpo6cbeginE - _ZN40_INTERNAL_d941638f_4_k_cu_9db39960_157494cute1_E)
_ZN40_INTERNAL_d941638f_4_k_cu_9db39960_157494cute1_E:
	.zero		1
	.type		_ZN40_INTERNAL_d941638f_4_k_cu_9db39960_157494cuda3std3__45__cpo6cbeginE,@object
	.size		_ZN40_INTERNAL_d941638f_4_k_cu_9db39960_157494cuda3std3__45__cpo6cbeginE,(_ZN40_INTERNAL_d941638f_4_k_cu_9db39960_157494cuda3std3__48in_placeE - _ZN40_INTERNAL_d941638f_4_k_cu_9db39960_157494cuda3std3__45__cpo6cbeginE)
_ZN40_INTERNAL_d941638f_4_k_cu_9db39960_157494cuda3std3__45__cpo6cbeginE:
	.zero		1
	.type		_ZN40_INTERNAL_d941638f_4_k_cu_9db39960_157494cuda3std3__48in_placeE,@object
	.size		_ZN40_INTERNAL_d941638f_4_k_cu_9db39960_157494cuda3std3__48in_placeE,(_ZN40_INTERNAL_d941638f_4_k_cu_9db39960_157494cuda3std6ranges3__45__cpo9iter_moveE - _ZN40_INTERNAL_d941638f_4_k_cu_9db39960_157494cuda3std3__48in_placeE)
_ZN40_INTERNAL_d941638f_4_k_cu_9db39960_157494cuda3std3__48in_placeE:
	.zero		1
	.type		_ZN40_INTERNAL_d941638f_4_k_cu_9db39960_157494cuda3std6ranges3__45__cpo9iter_moveE,@object
	.size		_ZN40_INTERNAL_d941638f_4_k_cu_9db39960_157494cuda3std6ranges3__45__cpo9iter_moveE,(_ZN40_INTERNAL_d941638f_4_k_cu_9db39960_157494cuda3std3__45__cpo5beginE - _ZN40_INTERNAL_d941638f_4_k_cu_9db39960_157494cuda3std6ranges3__45__cpo9iter_moveE)
_ZN40_INTERNAL_d941638f_4_k_cu_9db39960_157494cuda3std6ranges3__45__cpo9iter_moveE:
	.zero		1
	.type		_ZN40_INTERNAL_d941638f_4_k_cu_9db39960_157494cuda3std3__45__cpo5beginE,@object
	.size		_ZN40_INTERNAL_d941638f_4_k_cu_9db39960_157494cuda3std3__45__cpo5beginE,(_ZN40_INTERNAL_d941638f_4_k_cu_9db39960_157494cuda3std3__442_GLOBAL__N__d941638f_4_k_cu_9db39960_157496ignoreE - _ZN40_INTERNAL_d941638f_4_k_cu_9db39960_157494cuda3std3__45__cpo5beginE)
_ZN40_INTERNAL_d941638f_4_k_cu_9db39960_157494cuda3std3__45__cpo5beginE:
	.zero		1
	.type		_ZN40_INTERNAL_d941638f_4_k_cu_9db39960_157494cuda3std3__442_GLOBAL__N__d941638f_4_k_cu_9db39960_157496ignoreE,@object
	.size		_ZN40_INTERNAL_d941638f_4_k_cu_9db39960_157494cuda3std3__442_GLOBAL__N__d941638f_4_k_cu_9db39960_157496ignoreE,(_ZN40_INTERNAL_d941638f_4_k_cu_9db39960_157494cute7productE - _ZN40_INTERNAL_d941638f_4_k_cu_9db39960_157494cuda3std3__442_GLOBAL__N__d941638f_4_k_cu_9db39960_157496ignoreE)
_ZN40_INTERNAL_d941638f_4_k_cu_9db39960_157494cuda3std3__442_GLOBAL__N__d941638f_4_k_cu_9db39960_157496ignoreE:
	.zero		1
	.type		_ZN40_INTERNAL_d941638f_4_k_cu_9db39960_157494cute7productE,@object
	.size		_ZN40_INTERNAL_d941638f_4_k_cu_9db39960_157494cute7productE,(_ZN40_INTERNAL_d941638f_4_k_cu_9db39960_157494cuda3std3__45__cpo3endE - _ZN40_INTERNAL_d941638f_4_k_cu_9db39960_157494cute7productE)
_ZN40_INTERNAL_d941638f_4_k_cu_9db39960_157494cute7productE:
	.zero		1
	.type		_ZN40_INTERNAL_d941638f_4_k_cu_9db39960_157494cuda3std3__45__cpo3endE,@object
	.size		_ZN40_INTERNAL_d941638f_4_k_cu_9db39960_157494cuda3std3__45__cpo3endE,(_ZN40_INTERNAL_d941638f_4_k_cu_9db39960_157494cuda3std3__419piecewise_constructE - _ZN40_INTERNAL_d941638f_4_k_cu_9db39960_157494cuda3std3__45__cpo3endE)
_ZN40_INTERNAL_d941638f_4_k_cu_9db39960_157494cuda3std3__45__cpo3endE:
	.zero		1
	.type		_ZN40_INTERNAL_d941638f_4_k_cu_9db39960_157494cuda3std3__419piecewise_constructE,@object
	.size		_ZN40_INTERNAL_d941638f_4_k_cu_9db39960_157494cuda3std3__419piecewise_constructE,(_ZN40_INTERNAL_d941638f_4_k_cu_9db39960_157494cuda3std3__45__cpo4cendE - _ZN40_INTERNAL_d941638f_4_k_cu_9db39960_157494cuda3std3__419piecewise_constructE)
_ZN40_INTERNAL_d941638f_4_k_cu_9db39960_157494cuda3std3__419piecewise_constructE:
	.zero		1
	.type		_ZN40_INTERNAL_d941638f_4_k_cu_9db39960_157494cuda3std3__45__cpo4cendE,@object
	.size		_ZN40_INTERNAL_d941638f_4_k_cu_9db39960_157494cuda3std3__45__cpo4cendE,(_ZN40_INTERNAL_d941638f_4_k_cu_9db39960_157494cuda3std6ranges3__45__cpo4swapE - _ZN40_INTERNAL_d941638f_4_k_cu_9db39960_157494cuda3std3__45__cpo4cendE)
_ZN40_INTERNAL_d941638f_4_k_cu_9db39960_157494cuda3std3__45__cpo4cendE:
	.zero		1
	.type		_ZN40_INTERNAL_d941638f_4_k_cu_9db39960_157494cuda3std6ranges3__45__cpo4swapE,@object
	.size		_ZN40_INTERNAL_d941638f_4_k_cu_9db39960_157494cuda3std6ranges3__45__cpo4swapE,(.L_7 - _ZN40_INTERNAL_d941638f_4_k_cu_9db39960_157494cuda3std6ranges3__45__cpo4swapE)
_ZN40_INTERNAL_d941638f_4_k_cu_9db39960_157494cuda3std6ranges3__45__cpo4swapE:
	.zero		1
.L_7:


//--------------------- .nv.constant0._ZN7cutlass13device_kernelINS_4gemm6kernel13GemmUniversalIN4cute5tupleIJiiiiEEENS1_10collective13CollectiveMmaINS1_37MainloopSm90TmaGmmaWarpSpecializedFP8ILi25ENS5_IJNS4_1CILi1EEESB_SB_EEENS1_32KernelTmaWarpSpecializedPingpongEEENS5_IJNSA_ILi64EEENSA_ILi224EEENSA_ILi32EEEEEENS_12float_e4m3_tENS5_IJlSB_lEEESJ_SK_NS4_8TiledMMAINS4_8MMA_AtomIJNS4_4SM904GMMA30MMA_64x32x32_F32E4M3E4M3_SS_TNILNSO_7ScaleInE1ELSQ_1EEEEEENS4_6LayoutISC_NS5_IJNSA_ILi0EEESU_SU_EEEEENS5_IJNS4_10UnderscoreESX_SX_EEEEENS4_13SM90_TMA_LOADENS4_14ComposedLayoutINS4_7SwizzleILi1ELi4ELi3EEENS4_18smem_ptr_flag_bitsILi8EEENST_INS5_IJNSA_ILi8EEESH_EEENS5_IJSH_SB_EEEEEEEvNS4_8identityES10_S1A_vS1B_EENS_8epilogue10collective6detail29Sm90TmaWarpSpecializedAdapterINS1E_15DefaultEpilogueISJ_SK_SK_NS1D_6thread17LinearCombinationISJ_Li1EffLNS1I_9ScaleType4KindE0ELNS_15FloatRoundStyleE2ESJ_EENS1_15EpilogueDefaultEEEEEvvEEEEvNT_6ParamsE --------------------------
	.section	.nv.constant0._ZN7cutlass13device_kernelINS_4gemm6kernel13GemmUniversalIN4cute5tupleIJiiiiEEENS1_10collective13CollectiveMmaINS1_37MainloopSm90TmaGmmaWarpSpecializedFP8ILi25ENS5_IJNS4_1CILi1EEESB_SB_EEENS1_32KernelTmaWarpSpecializedPingpongEEENS5_IJNSA_ILi64EEENSA_ILi224EEENSA_ILi32EEEEEENS_12float_e4m3_tENS5_IJlSB_lEEESJ_SK_NS4_8TiledMMAINS4_8MMA_AtomIJNS4_4SM904GMMA30MMA_64x32x32_F32E4M3E4M3_SS_TNILNSO_7ScaleInE1ELSQ_1EEEEEENS4_6LayoutISC_NS5_IJNSA_ILi0EEESU_SU_EEEEENS5_IJNS4_10UnderscoreESX_SX_EEEEENS4_13SM90_TMA_LOADENS4_14ComposedLayoutINS4_7SwizzleILi1ELi4ELi3EEENS4_18smem_ptr_flag_bitsILi8EEENST_INS5_IJNSA_ILi8EEESH_EEENS5_IJSH_SB_EEEEEEEvNS4_8identityES10_S1A_vS1B_EENS_8epilogue10collective6detail29Sm90TmaWarpSpecializedAdapterINS1E_15DefaultEpilogueISJ_SK_SK_NS1D_6thread17LinearCombinationISJ_Li1EffLNS1I_9ScaleType4KindE0ELNS_15FloatRoundStyleE2ESJ_EENS1_15EpilogueDefaultEEEEEvvEEEEvNT_6ParamsE,"a",@progbits
	.sectionflags	@""
	.align	4
.nv.constant0._ZN7cutlass13device_kernelINS_4gemm6kernel13GemmUniversalIN4cute5tupleIJiiiiEEENS1_10collective13CollectiveMmaINS1_37MainloopSm90TmaGmmaWarpSpecializedFP8ILi25ENS5_IJNS4_1CILi1EEESB_SB_EEENS1_32KernelTmaWarpSpecializedPingpongEEENS5_IJNSA_ILi64EEENSA_ILi224EEENSA_ILi32EEEEEENS_12float_e4m3_tENS5_IJlSB_lEEESJ_SK_NS4_8TiledMMAINS4_8MMA_AtomIJNS4_4SM904GMMA30MMA_64x32x32_F32E4M3E4M3_SS_TNILNSO_7ScaleInE1ELSQ_1EEEEEENS4_6LayoutISC_NS5_IJNSA_ILi0EEESU_SU_EEEEENS5_IJNS4_10UnderscoreESX_SX_EEEEENS4_13SM90_TMA_LOADENS4_14ComposedLayoutINS4_7SwizzleILi1ELi4ELi3EEENS4_18smem_ptr_flag_bitsILi8EEENST_INS5_IJNSA_ILi8EEESH_EEENS5_IJSH_SB_EEEEEEEvNS4_8identityES10_S1A_vS1B_EENS_8epilogue10collective6detail29Sm90TmaWarpSpecializedAdapterINS1E_15DefaultEpilogueISJ_SK_SK_NS1D_6thread17LinearCombinationISJ_Li1EffLNS1I_9ScaleType4KindE0ELNS_15FloatRoundStyleE2ESJ_EENS1_15EpilogueDefaultEEEEEvvEEEEvNT_6ParamsE:
	.zero		1664


//--------------------- SYMBOLS --------------------------

	.type		.nv.reservedSmem.offset0,@object
	.size		.nv.reservedSmem.offset0,0x4
